	.headerflags	@"EF_CUDA_TEXMODE_UNIFIED EF_CUDA_64BIT_ADDRESS EF_CUDA_SM86 EF_CUDA_VIRTUAL_SM(EF_CUDA_SM86)"
	.elftype	@"ET_EXEC"


//--------------------- .nv.info                  --------------------------
	.section	.nv.info,"",@"SHT_CUDA_INFO"
	.align	4


	//----- nvinfo : EIATTR_REGCOUNT
	.align		4
        /*0000*/ 	.byte	0x04, 0x2f
        /*0002*/ 	.short	(.L_1 - .L_0)
	.align		4
.L_0:
        /*0004*/ 	.word	index@(triton_mm)
        /*0008*/ 	.word	0x00000080


	//----- nvinfo : EIATTR_MAX_STACK_SIZE
	.align		4
.L_1:
        /*000c*/ 	.byte	0x04, 0x23
        /*000e*/ 	.short	(.L_3 - .L_2)
	.align		4
.L_2:
        /*0010*/ 	.word	index@(triton_mm)
        /*0014*/ 	.word	0x00000000


	//----- nvinfo : EIATTR_MIN_STACK_SIZE
	.align		4
.L_3:
        /*0018*/ 	.byte	0x04, 0x12
        /*001a*/ 	.short	(.L_5 - .L_4)
	.align		4
.L_4:
        /*001c*/ 	.word	index@(triton_mm)
        /*0020*/ 	.word	0x00000000


	//----- nvinfo : EIATTR_FRAME_SIZE
	.align		4
.L_5:
        /*0024*/ 	.byte	0x04, 0x11
        /*0026*/ 	.short	(.L_7 - .L_6)
	.align		4
.L_6:
        /*0028*/ 	.word	index@(triton_mm)
        /*002c*/ 	.word	0x00000000
.L_7:


//--------------------- .nv.info.triton_mm        --------------------------
	.section	.nv.info.triton_mm,"",@"SHT_CUDA_INFO"
	.align	4


	//----- nvinfo : EIATTR_CUDA_API_VERSION
	.align		4
        /*0000*/ 	.byte	0x04, 0x37
        /*0002*/ 	.short	(.L_9 - .L_8)
.L_8:
        /*0004*/ 	.word	0x0000007b


	//----- nvinfo : EIATTR_SW2861232_WAR
	.align		4
.L_9:
        /*0008*/ 	.byte	0x01, 0x35
	.zero		2


	//----- nvinfo : EIATTR_PARAM_CBANK
	.align		4
        /*000c*/ 	.byte	0x04, 0x0a
        /*000e*/ 	.short	(.L_11 - .L_10)
	.align		4
.L_10:
        /*0010*/ 	.word	index@(.nv.constant0.triton_mm)
        /*0014*/ 	.short	0x0160
        /*0016*/ 	.short	0x001c


	//----- nvinfo : EIATTR_CBANK_PARAM_SIZE
	.align		4
.L_11:
        /*0018*/ 	.byte	0x03, 0x19
        /*001a*/ 	.short	0x001c


	//----- nvinfo : EIATTR_KPARAM_INFO
	.align		4
        /*001c*/ 	.byte	0x04, 0x17
        /*001e*/ 	.short	(.L_13 - .L_12)
.L_12:
        /*0020*/ 	.word	0x00000000
        /*0024*/ 	.short	0x0003
        /*0026*/ 	.short	0x0018
        /*0028*/ 	.byte	0x00, 0xf0, 0x11, 0x00


	//----- nvinfo : EIATTR_KPARAM_INFO
	.align		4
.L_13:
        /*002c*/ 	.byte	0x04, 0x17
        /*002e*/ 	.short	(.L_15 - .L_14)
.L_14:
        /*0030*/ 	.word	0x00000000
        /*0034*/ 	.short	0x0002
        /*0036*/ 	.short	0x0010
        /*0038*/ 	.byte	0x00, 0xf0, 0x21, 0x00


	//----- nvinfo : EIATTR_KPARAM_INFO
	.align		4
.L_15:
        /*003c*/ 	.byte	0x04, 0x17
        /*003e*/ 	.short	(.L_17 - .L_16)
.L_16:
        /*0040*/ 	.word	0x00000000
        /*0044*/ 	.short	0x0001
        /*0046*/ 	.short	0x0008
        /*0048*/ 	.byte	0x00, 0xf0, 0x21, 0x00


	//----- nvinfo : EIATTR_KPARAM_INFO
	.align		4
.L_17:
        /*004c*/ 	.byte	0x04, 0x17
        /*004e*/ 	.short	(.L_19 - .L_18)
.L_18:
        /*0050*/ 	.word	0x00000000
        /*0054*/ 	.short	0x0000
        /*0056*/ 	.short	0x0000
        /*0058*/ 	.byte	0x00, 0xf0, 0x21, 0x00


	//----- nvinfo : EIATTR_MAXREG_COUNT
	.align		4
.L_19:
        /*005c*/ 	.byte	0x03, 0x1b
        /*005e*/ 	.short	0x00ff


	//----- nvinfo : EIATTR_EXIT_INSTR_OFFSETS
	.align		4
        /*0060*/ 	.byte	0x04, 0x1c
        /*0062*/ 	.short	(.L_21 - .L_20)


	//   ....[0]....
.L_20:
        /*0064*/ 	.word	0x00000040


	//   ....[1]....
        /*0068*/ 	.word	0x000032e0


	//   ....[2]....
        /*006c*/ 	.word	0x00003330


	//----- nvinfo : EIATTR_MAX_THREADS
	.align		4
.L_21:
        /*0070*/ 	.byte	0x04, 0x05
        /*0072*/ 	.short	(.L_23 - .L_22)
.L_22:
        /*0074*/ 	.word	0x00000080
        /*0078*/ 	.word	0x00000001
        /*007c*/ 	.word	0x00000001
.L_23:


//--------------------- .nv.rel.action            --------------------------
	.section	.nv.rel.action,"",@"SHT_CUDA_RELOCINFO"
	.align	8
	.sectionentsize	8
        /*0000*/ 	.byte	0x73, 0x00, 0x00, 0x00, 0x00, 0x00, 0x00, 0x00, 0x00, 0x00, 0x00, 0x11, 0x25, 0x00, 0x05, 0x36


//--------------------- .nv.constant0.triton_mm   --------------------------
	.section	.nv.constant0.triton_mm,"a",@progbits
	.align	4
.nv.constant0.triton_mm:
	.zero		380


//--------------------- .text.triton_mm           --------------------------
	.section	.text.triton_mm,"ax",@progbits
	.sectionflags	@"SHF_BARRIERS=1"
	.sectioninfo	@"SHI_REGISTERS=128"
	.align	128
        .global         triton_mm
        .type           triton_mm,@function
        .size           triton_mm,(.L_x_3 - triton_mm)
        .other          triton_mm,@"STO_CUDA_ENTRY STV_DEFAULT"
triton_mm:
.text.triton_mm:
[----:B------:R-:W-:-:S02]  /*0000*/  MOV R1, c[0x0][0x28] ;  /* 0x00000a0000017a02 */ /* 0x000fc40000000f00 */
[----:B------:R-:W-:-:S05]  /*0010*/  MOV R83, c[0x0][0x178] ;  /* 0x00005e0000537a02 */ /* 0x000fca0000000f00 */
[----:B------:R-:W-:-:S05]  /*0020*/  IMAD R0, R83, 0x2198, RZ ;  /* 0x0000219853007824 */ /* 0x000fca00078e02ff */
[----:B------:R-:W-:-:S13]  /*0030*/  ISETP.NE.AND P0, PT, R0, RZ, PT ;  /* 0x000000ff0000720c */ /* 0x000fda0003f05270 */
[----:B------:R-:W-:Y:S05]  /*0040*/  @!P0 EXIT ;  /* 0x000000000000894d */ /* 0x000fea0003800000 */
[----:B------:R-:W1:Y:S01]  /*0050*/  S2R R8, SR_CTAID.X ;  /* 0x0000000000087919 */ /* 0x000e620000002500 */
[----:B------:R-:W-:Y:S01]  /*0060*/  IMAD R83, R83, 0x32, RZ ;  /* 0x0000003253537824 */ /* 0x000fe200078e02ff */
[----:B------:R-:W-:Y:S01]  /*0070*/  ULDC.64 UR4, c[0x0][0x118] ;  /* 0x0000460000047ab9 */ /* 0x000fe20000000a00 */
[----:B------:R-:W-:Y:S01]  /*0080*/  CS2R R52, SRZ ;  /* 0x0000000000347805 */ /* 0x000fe2000001ff00 */
[----:B------:R-:W2:Y:S01]  /*0090*/  S2R R24, SR_TID.X ;  /* 0x0000000000187919 */ /* 0x000ea20000002100 */
[----:B------:R-:W-:Y:S01]  /*00a0*/  CS2R R54, SRZ ;  /* 0x0000000000367805 */ /* 0x000fe2000001ff00 */
[----:B------:R-:W-:Y:S01]  /*00b0*/  IADD3 R0, R83, 0x3f, RZ ;  /* 0x0000003f53007810 */ /* 0x000fe20007ffe0ff */
[----:B------:R-:W-:Y:S01]  /*00c0*/  CS2R R36, SRZ ;  /* 0x0000000000247805 */ /* 0x000fe2000001ff00 */
[----:B------:R-:W-:Y:S01]  /*00d0*/  IABS R12, R83 ;  /* 0x00000053000c7213 */ /* 0x000fe20000000000 */
[----:B------:R-:W-:Y:S01]  /*00e0*/  CS2R R38, SRZ ;  /* 0x0000000000267805 */ /* 0x000fe2000001ff00 */
[----:B------:R-:W-:Y:S01]  /*00f0*/  SHF.R.S32.HI R3, RZ, 0x1f, R0 ;  /* 0x0000001fff037819 */ /* 0x000fe20000011400 */
[----:B------:R-:W-:Y:S01]  /*0100*/  CS2R R28, SRZ ;  /* 0x00000000001c7805 */ /* 0x000fe2000001ff00 */
[----:B------:R-:W-:Y:S01]  /*0110*/  CS2R R30, SRZ ;  /* 0x00000000001e7805 */ /* 0x000fe2000001ff00 */
[----:B------:R-:W-:Y:S01]  /*0120*/  CS2R R60, SRZ ;  /* 0x00000000003c7805 */ /* 0x000fe2000001ff00 */
[----:B------:R-:W-:Y:S01]  /*0130*/  LEA.HI R3, R3, R0, RZ, 0x6 ;  /* 0x0000000003037211 */ /* 0x000fe200078f30ff */
[----:B------:R-:W-:Y:S01]  /*0140*/  CS2R R62, SRZ ;  /* 0x00000000003e7805 */ /* 0x000fe2000001ff00 */
[----:B------:R-:W-:Y:S01]  /*0150*/  CS2R R44, SRZ ;  /* 0x00000000002c7805 */ /* 0x000fe2000001ff00 */
[----:B------:R-:W-:Y:S01]  /*0160*/  CS2R R46, SRZ ;  /* 0x00000000002e7805 */ /* 0x000fe2000001ff00 */
[----:B------:R-:W-:Y:S01]  /*0170*/  CS2R R64, SRZ ;  /* 0x0000000000407805 */ /* 0x000fe2000001ff00 */
[----:B------:R-:W-:Y:S01]  /*0180*/  CS2R R66, SRZ ;  /* 0x0000000000427805 */ /* 0x000fe2000001ff00 */
[----:B------:R-:W-:Y:S01]  /*0190*/  CS2R R22, SRZ ;  /* 0x0000000000167805 */ /* 0x000fe2000001ff00 */
[----:B------:R-:W-:Y:S01]  /*01a0*/  CS2R R72, SRZ ;  /* 0x0000000000487805 */ /* 0x000fe2000001ff00 */
[----:B------:R-:W-:Y:S01]  /*01b0*/  CS2R R74, SRZ ;  /* 0x00000000004a7805 */ /* 0x000fe2000001ff00 */
[C---:B-1----:R-:W-:Y:S01]  /*01c0*/  IMAD.HI R2, R8.reuse, 0x2aaaaaab, RZ ;  /* 0x2aaaaaab08027827 */ /* 0x042fe200078e02ff */
[----:B------:R-:W-:-:S02]  /*01d0*/  ISETP.GE.AND P1, PT, R8, RZ, PT ;  /* 0x000000ff0800720c */ /* 0x000fc40003f26270 */
[----:B--2---:R-:W-:Y:S02]  /*01e0*/  SHF.L.U32 R79, R24, 0x2, RZ ;  /* 0x00000002184f7819 */ /* 0x004fe400000006ff */
[----:B------:R-:W-:Y:S02]  /*01f0*/  SHF.R.U32.HI R5, RZ, 0x1f, R2 ;  /* 0x0000001fff057819 */ /* 0x000fe40000011602 */
[----:B------:R-:W-:Y:S02]  /*0200*/  LOP3.LUT R76, R79, 0xc, RZ, 0xc0, !PT ;  /* 0x0000000c4f4c7812 */ /* 0x000fe400078ec0ff */
[----:B------:R-:W-:Y:S02]  /*0210*/  LEA.HI.SX32 R5, R2, R5, 0x1e ;  /* 0x0000000502057211 */ /* 0x000fe400078ff2ff */
[----:B------:R-:W-:Y:S02]  /*0220*/  SHF.R.U32.HI R81, RZ, 0x4, R24 ;  /* 0x00000004ff517819 */ /* 0x000fe40000011618 */
[----:B------:R-:W-:-:S02]  /*0230*/  SHF.L.U32 R0, R5, 0x3, RZ ;  /* 0x0000000305007819 */ /* 0x000fc400000006ff */
[----:B------:R-:W-:Y:S02]  /*0240*/  SGXT.U32 R81, R81, 0x3 ;  /* 0x000000035151781a */ /* 0x000fe40000000000 */
[----:B------:R-:W-:-:S04]  /*0250*/  LEA.HI.SX32 R3, R3, -R0, 0x1a ;  /* 0x8000000003037211 */ /* 0x000fc800078fd2ff */
[----:B------:R-:W-:-:S04]  /*0260*/  IMNMX R4, R3, 0x8, PT ;  /* 0x0000000803047817 */ /* 0x000fc80003800200 */
[-C--:B------:R-:W-:Y:S02]  /*0270*/  IABS R11, R4.reuse ;  /* 0x00000004000b7213 */ /* 0x080fe40000000000 */
[-C--:B------:R-:W-:Y:S02]  /*0280*/  IABS R9, R4.reuse ;  /* 0x0000000400097213 */ /* 0x080fe40000000000 */
[----:B------:R-:W1:Y:S02]  /*0290*/  I2F.RP R6, R11 ;  /* 0x0000000b00067306 */ /* 0x000e640000209400 */
[----:B------:R-:W-:Y:S01]  /*02a0*/  IADD3 R13, RZ, -R9, RZ ;  /* 0x80000009ff0d7210 */ /* 0x000fe20007ffe0ff */
[----:B------:R-:W-:Y:S01]  /*02b0*/  IMAD R9, R5, -0x18, R8 ;  /* 0xffffffe805097824 */ /* 0x000fe200078e0208 */
[----:B------:R-:W-:-:S04]  /*02c0*/  LOP3.LUT R5, RZ, R4, RZ, 0x33, !PT ;  /* 0x00000004ff057212 */ /* 0x000fc800078e33ff */
[----:B-1----:R-:W1:Y:S02]  /*02d0*/  MUFU.RCP R6, R6 ;  /* 0x0000000600067308 */ /* 0x002e640000001000 */
[----:B-1----:R-:W-:Y:S02]  /*02e0*/  IADD3 R2, R6, 0xffffffe, RZ ;  /* 0x0ffffffe06027810 */ /* 0x002fe40007ffe0ff */
[----:B------:R-:W-:-:S04]  /*02f0*/  IABS R6, R8 ;  /* 0x0000000800067213 */ /* 0x000fc80000000000 */
[----:B------:R1:W2:Y:S02]  /*0300*/  F2I.FTZ.U32.TRUNC.NTZ R3, R2 ;  /* 0x0000000200037305 */ /* 0x0002a4000021f000 */
[----:B-1----:R-:W-:Y:S02]  /*0310*/  MOV R2, RZ ;  /* 0x000000ff00027202 */ /* 0x002fe40000000f00 */
[----:B--2---:R-:W-:-:S05]  /*0320*/  IADD3 R10, RZ, -R3, RZ ;  /* 0x80000003ff0a7210 */ /* 0x004fca0007ffe0ff */
[----:B------:R-:W-:Y:S01]  /*0330*/  IMAD R7, R10, R11, RZ ;  /* 0x0000000b0a077224 */ /* 0x000fe200078e02ff */
[----:B------:R-:W-:-:S03]  /*0340*/  IABS R10, R9 ;  /* 0x00000009000a7213 */ /* 0x000fc60000000000 */
[----:B------:R-:W-:Y:S02]  /*0350*/  IMAD.HI.U32 R3, R3, R7, R2 ;  /* 0x0000000703037227 */ /* 0x000fe400078e0002 */
[----:B------:R-:W1:Y:S04]  /*0360*/  I2F.RP R7, R12 ;  /* 0x0000000c00077306 */ /* 0x000e680000209400 */
[----:B------:R-:W-:-:S04]  /*0370*/  IMAD.HI.U32 R2, R3, R6, RZ ;  /* 0x0000000603027227 */ /* 0x000fc800078e00ff */
[----:B------:R-:W-:Y:S02]  /*0380*/  IMAD R2, R2, R13, R6 ;  /* 0x0000000d02027224 */ /* 0x000fe400078e0206 */
[----:B------:R-:W-:-:S03]  /*0390*/  IMAD.HI.U32 R6, R3, R10, RZ ;  /* 0x0000000a03067227 */ /* 0x000fc600078e00ff */
[C---:B------:R-:W-:Y:S01]  /*03a0*/  ISETP.GT.U32.AND P0, PT, R11.reuse, R2, PT ;  /* 0x000000020b00720c */ /* 0x040fe20003f04070 */
[----:B------:R-:W-:Y:S01]  /*03b0*/  IMAD R8, R6, R13, R10 ;  /* 0x0000000d06087224 */ /* 0x000fe200078e020a */
[----:B-1----:R-:W1:Y:S04]  /*03c0*/  MUFU.RCP R7, R7 ;  /* 0x0000000700077308 */ /* 0x002e680000001000 */
[----:B------:R-:W-:-:S07]  /*03d0*/  ISETP.GT.U32.AND P2, PT, R11, R8, PT ;  /* 0x000000080b00720c */ /* 0x000fce0003f44070 */
[----:B------:R-:W-:-:S04]  /*03e0*/  @!P0 IADD3 R2, R2, -R11, RZ ;  /* 0x8000000b02028210 */ /* 0x000fc80007ffe0ff */
[----:B------:R-:W-:Y:S02]  /*03f0*/  ISETP.GT.U32.AND P0, PT, R11, R2, PT ;  /* 0x000000020b00720c */ /* 0x000fe40003f04070 */
[----:B-1----:R-:W-:Y:S02]  /*0400*/  IADD3 R3, R7, 0xffffffe, RZ ;  /* 0x0ffffffe07037810 */ /* 0x002fe40007ffe0ff */
[-C--:B------:R-:W-:Y:S02]  /*0410*/  @!P2 IADD3 R8, R8, -R11.reuse, RZ ;  /* 0x8000000b0808a210 */ /* 0x080fe40007ffe0ff */
[----:B------:R-:W-:Y:S02]  /*0420*/  @!P2 IADD3 R6, R6, 0x1, RZ ;  /* 0x000000010606a810 */ /* 0x000fe40007ffe0ff */
[----:B------:R-:W1:Y:S05]  /*0430*/  F2I.FTZ.U32.TRUNC.NTZ R3, R3 ;  /* 0x0000000300037305 */ /* 0x000e6a000021f000 */
[----:B------:R-:W-:-:S02]  /*0440*/  @!P0 IADD3 R2, R2, -R11, RZ ;  /* 0x8000000b02028210 */ /* 0x000fc40007ffe0ff */
[----:B------:R-:W-:Y:S02]  /*0450*/  ISETP.NE.AND P0, PT, R4, RZ, PT ;  /* 0x000000ff0400720c */ /* 0x000fe40003f05270 */
[----:B------:R-:W-:Y:S02]  /*0460*/  @!P1 IADD3 R2, -R2, RZ, RZ ;  /* 0x000000ff02029210 */ /* 0x000fe40007ffe1ff */
[----:B------:R-:W-:Y:S02]  /*0470*/  LOP3.LUT R4, R9, R4, RZ, 0x3c, !PT ;  /* 0x0000000409047212 */ /* 0x000fe400078e3cff */
[----:B------:R-:W-:Y:S02]  /*0480*/  SEL R7, R5, R2, !P0 ;  /* 0x0000000205077207 */ /* 0x000fe40004000000 */
[----:B------:R-:W-:Y:S02]  /*0490*/  SHF.R.U32.HI R2, RZ, 0x2, R24 ;  /* 0x00000002ff027819 */ /* 0x000fe40000011618 */
[----:B------:R-:W-:-:S02]  /*04a0*/  IADD3 R10, R0, R7, RZ ;  /* 0x00000007000a7210 */ /* 0x000fc40007ffe0ff */
[----:B------:R-:W-:Y:S02]  /*04b0*/  SGXT.U32 R7, R2, 0x5 ;  /* 0x000000050207781a */ /* 0x000fe40000000000 */
[----:B------:R-:W-:Y:S02]  /*04c0*/  SHF.L.U32 R10, R10, 0x6, RZ ;  /* 0x000000060a0a7819 */ /* 0x000fe400000006ff */
[----:B-1----:R-:W-:Y:S02]  /*04d0*/  IADD3 R9, RZ, -R3, RZ ;  /* 0x80000003ff097210 */ /* 0x002fe40007ffe0ff */
[C---:B------:R-:W-:Y:S02]  /*04e0*/  LOP3.LUT R13, R10.reuse, R7, RZ, 0xfc, !PT ;  /* 0x000000070a0d7212 */ /* 0x040fe400078efcff */
[----:B------:R-:W-:Y:S01]  /*04f0*/  MOV R2, RZ ;  /* 0x000000ff00027202 */ /* 0x000fe20000000f00 */
[----:B------:R-:W-:Y:S01]  /*0500*/  IMAD R9, R9, R12, RZ ;  /* 0x0000000c09097224 */ /* 0x000fe200078e02ff */
[----:B------:R-:W-:-:S02]  /*0510*/  LOP3.LUT R15, R10, 0x20, R7, 0xfe, !PT ;  /* 0x000000200a0f7812 */ /* 0x000fc400078efe07 */
[----:B------:R-:W-:Y:S01]  /*0520*/  IABS R0, R13 ;  /* 0x0000000d00007213 */ /* 0x000fe20000000000 */
[----:B------:R-:W-:Y:S01]  /*0530*/  IMAD.HI.U32 R2, R3, R9, R2 ;  /* 0x0000000903027227 */ /* 0x000fe200078e0002 */
[----:B------:R-:W-:Y:S02]  /*0540*/  ISETP.GE.AND P3, PT, R4, RZ, PT ;  /* 0x000000ff0400720c */ /* 0x000fe40003f66270 */
[----:B------:R-:W-:Y:S02]  /*0550*/  ISETP.GE.U32.AND P1, PT, R8, R11, PT ;  /* 0x0000000b0800720c */ /* 0x000fe40003f26070 */
[----:B------:R-:W-:Y:S02]  /*0560*/  IABS R4, R83 ;  /* 0x0000005300047213 */ /* 0x000fe40000000000 */
[----:B------:R-:W-:Y:S02]  /*0570*/  IABS R11, R15 ;  /* 0x0000000f000b7213 */ /* 0x000fe40000000000 */
[----:B------:R-:W-:-:S02]  /*0580*/  MOV R9, R0 ;  /* 0x0000000000097202 */ /* 0x000fc40000000f00 */
[----:B------:R-:W-:Y:S01]  /*0590*/  IADD3 R4, RZ, -R4, RZ ;  /* 0x80000004ff047210 */ /* 0x000fe20007ffe0ff */
[----:B------:R-:W-:Y:S01]  /*05a0*/  IMAD.HI.U32 R3, R2, R11, RZ ;  /* 0x0000000b02037227 */ /* 0x000fe200078e00ff */
[----:B------:R-:W-:-:S03]  /*05b0*/  LOP3.LUT R10, R10, R81, RZ, 0xfc, !PT ;  /* 0x000000510a0a7212 */ /* 0x000fc600078efcff */
[----:B------:R-:W-:Y:S01]  /*05c0*/  IMAD.HI.U32 R0, R2, R9, RZ ;  /* 0x0000000902007227 */ /* 0x000fe200078e00ff */
[----:B------:R-:W-:-:S03]  /*05d0*/  @P1 IADD3 R6, R6, 0x1, RZ ;  /* 0x0000000106061810 */ /* 0x000fc60007ffe0ff */
[-C--:B------:R-:W-:Y:S01]  /*05e0*/  IMAD R3, R3, R4.reuse, R11 ;  /* 0x0000000403037224 */ /* 0x080fe200078e020b */
[----:B------:R-:W-:Y:S01]  /*05f0*/  @!P3 IADD3 R6, -R6, RZ, RZ ;  /* 0x000000ff0606b210 */ /* 0x000fe20007ffe1ff */
[----:B------:R-:W-:Y:S01]  /*0600*/  IMAD R2, R0, R4, R9 ;  /* 0x0000000400027224 */ /* 0x000fe200078e0209 */
[----:B------:R-:W-:Y:S02]  /*0610*/  ISETP.GE.AND P3, PT, R15, RZ, PT ;  /* 0x000000ff0f00720c */ /* 0x000fe40003f66270 */
[C---:B------:R-:W-:Y:S02]  /*0620*/  ISETP.GT.U32.AND P2, PT, R12.reuse, R3, PT ;  /* 0x000000030c00720c */ /* 0x040fe40003f44070 */
[----:B------:R-:W-:Y:S02]  /*0630*/  ISETP.GT.U32.AND P1, PT, R12, R2, PT ;  /* 0x000000020c00720c */ /* 0x000fe40003f24070 */
[----:B------:R-:W-:-:S04]  /*0640*/  SEL R0, R5, R6, !P0 ;  /* 0x0000000605007207 */ /* 0x000fc80004000000 */
[----:B------:R-:W-:-:S04]  /*0650*/  SHF.L.U32 R0, R0, 0x6, RZ ;  /* 0x0000000600007819 */ /* 0x000fc800000006ff */
[----:B------:R-:W-:Y:S02]  /*0660*/  LOP3.LUT R11, R0, R7, RZ, 0xfc, !PT ;  /* 0x00000007000b7212 */ /* 0x000fe400078efcff */
[-C--:B------:R-:W-:Y:S02]  /*0670*/  @!P2 IADD3 R3, R3, -R12.reuse, RZ ;  /* 0x8000000c0303a210 */ /* 0x080fe40007ffe0ff */
[----:B------:R-:W-:Y:S01]  /*0680*/  @!P1 IADD3 R2, R2, -R12, RZ ;  /* 0x8000000c02029210 */ /* 0x000fe20007ffe0ff */
[----:B------:R-:W-:Y:S01]  /*0690*/  IMAD.HI R4, R11, 0x2fa0be83, RZ ;  /* 0x2fa0be830b047827 */ /* 0x000fe200078e02ff */
[C---:B------:R-:W-:Y:S02]  /*06a0*/  ISETP.GT.U32.AND P2, PT, R12.reuse, R3, PT ;  /* 0x000000030c00720c */ /* 0x040fe40003f44070 */
[----:B------:R-:W-:Y:S02]  /*06b0*/  ISETP.GT.U32.AND P0, PT, R12, R2, PT ;  /* 0x000000020c00720c */ /* 0x000fe40003f04070 */
[----:B------:R-:W-:-:S02]  /*06c0*/  LOP3.LUT R14, R0, 0x20, R7, 0xfe, !PT ;  /* 0x00000020000e7812 */ /* 0x000fc400078efe07 */
[----:B------:R-:W-:Y:S02]  /*06d0*/  ISETP.GE.AND P1, PT, R13, RZ, PT ;  /* 0x000000ff0d00720c */ /* 0x000fe40003f26270 */
[----:B------:R-:W-:Y:S01]  /*06e0*/  SHF.R.U32.HI R5, RZ, 0x1f, R4 ;  /* 0x0000001fff057819 */ /* 0x000fe20000011604 */
[----:B------:R-:W-:Y:S01]  /*06f0*/  IMAD.HI R8, R14, 0x2fa0be83, RZ ;  /* 0x2fa0be830e087827 */ /* 0x000fe200078e02ff */
[----:B------:R-:W-:Y:S02]  /*0700*/  MOV R13, RZ ;  /* 0x000000ff000d7202 */ /* 0x000fe40000000f00 */
[----:B------:R-:W-:Y:S02]  /*0710*/  LEA.HI.SX32 R6, R4, R5, 0x1b ;  /* 0x0000000504067211 */ /* 0x000fe400078fdaff */
[-C--:B------:R-:W-:Y:S02]  /*0720*/  @!P2 IADD3 R3, R3, -R12.reuse, RZ ;  /* 0x8000000c0303a210 */ /* 0x080fe40007ffe0ff */
[----:B------:R-:W-:-:S02]  /*0730*/  @!P0 IADD3 R2, R2, -R12, RZ ;  /* 0x8000000c02028210 */ /* 0x000fc40007ffe0ff */
[----:B------:R-:W-:Y:S02]  /*0740*/  SHF.R.U32.HI R9, RZ, 0x1f, R8 ;  /* 0x0000001fff097819 */ /* 0x000fe40000011608 */
[----:B------:R-:W-:Y:S02]  /*0750*/  MOV R5, R3 ;  /* 0x0000000300057202 */ /* 0x000fe40000000f00 */
[----:B------:R-:W-:Y:S02]  /*0760*/  MOV R3, R2 ;  /* 0x0000000200037202 */ /* 0x000fe40000000f00 */
[----:B------:R-:W-:Y:S02]  /*0770*/  LEA.HI.SX32 R9, R8, R9, 0x1b ;  /* 0x0000000908097211 */ /* 0x000fe400078fdaff */
[----:B------:R-:W-:Y:S02]  /*0780*/  SHF.L.U32 R8, R76, 0x2, RZ ;  /* 0x000000024c087819 */ /* 0x000fe400000006ff */
[----:B------:R-:W-:Y:S01]  /*0790*/  ISETP.NE.AND P0, PT, R83, RZ, PT ;  /* 0x000000ff5300720c */ /* 0x000fe20003f05270 */
[----:B------:R-:W-:Y:S01]  /*07a0*/  IMAD R9, R9, -0xac, R14 ;  /* 0xffffff5409097824 */ /* 0x000fe200078e020e */
[----:B------:R-:W-:-:S02]  /*07b0*/  LOP3.LUT R4, RZ, R83, RZ, 0x33, !PT ;  /* 0x00000053ff047212 */ /* 0x000fc400078e33ff */
[----:B------:R-:W-:Y:S01]  /*07c0*/  @!P1 IADD3 R3, -R3, RZ, RZ ;  /* 0x000000ff03039210 */ /* 0x000fe20007ffe1ff */
[--C-:B------:R-:W-:Y:S01]  /*07d0*/  IMAD R20, R9, 0xac, R76.reuse ;  /* 0x000000ac09147824 */ /* 0x100fe200078e024c */
[----:B------:R-:W-:Y:S02]  /*07e0*/  @!P3 IADD3 R5, -R5, RZ, RZ ;  /* 0x000000ff0505b210 */ /* 0x000fe40007ffe1ff */
[C---:B------:R-:W-:Y:S02]  /*07f0*/  LOP3.LUT R2, R7.reuse, 0x20, RZ, 0xfc, !PT ;  /* 0x0000002007027812 */ /* 0x040fe400078efcff */
[-C--:B------:R-:W-:Y:S01]  /*0800*/  LEA R78, R7, R8.reuse, 0x6 ;  /* 0x00000008074e7211 */ /* 0x080fe200078e30ff */
[----:B------:R-:W-:Y:S01]  /*0810*/  IMAD R7, R6, -0xac, R11 ;  /* 0xffffff5406077824 */ /* 0x000fe200078e020b */
[C---:B------:R-:W-:Y:S02]  /*0820*/  SEL R11, R4.reuse, R3, !P0 ;  /* 0x00000003040b7207 */ /* 0x040fe40004000000 */
[----:B------:R-:W-:Y:S01]  /*0830*/  SEL R5, R4, R5, !P0 ;  /* 0x0000000504057207 */ /* 0x000fe20004000000 */
[--C-:B------:R-:W-:Y:S01]  /*0840*/  IMAD R18, R7, 0xac, R76.reuse ;  /* 0x000000ac07127824 */ /* 0x100fe200078e024c */
[----:B------:R-:W-:Y:S01]  /*0850*/  MOV R3, 0x4 ;  /* 0x0000000400037802 */ /* 0x000fe20000000f00 */
[--C-:B------:R-:W-:Y:S01]  /*0860*/  IMAD R14, R11, 0xac, R76.reuse ;  /* 0x000000ac0b0e7824 */ /* 0x100fe200078e024c */
[----:B------:R-:W-:Y:S01]  /*0870*/  LEA R2, R2, R8, 0x6 ;  /* 0x0000000802027211 */ /* 0x000fe200078e30ff */
[----:B------:R-:W-:Y:S01]  /*0880*/  IMAD R16, R5, 0xac, R76 ;  /* 0x000000ac05107824 */ /* 0x000fe200078e024c */
[----:B------:R-:W-:Y:S01]  /*0890*/  LOP3.LUT R76, R76, 0x9c, RZ, 0x3c, !PT ;  /* 0x0000009c4c4c7812 */ /* 0x000fe200078e3cff */
[----:B------:R-:W-:-:S04]  /*08a0*/  IMAD.WIDE R14, R14, R3, c[0x0][0x160] ;  /* 0x000058000e0e7625 */ /* 0x000fc800078e0203 */
[-C--:B------:R-:W-:Y:S01]  /*08b0*/  IMAD.WIDE R16, R16, R3.reuse, c[0x0][0x160] ;  /* 0x0000580010107625 */ /* 0x080fe200078e0203 */
[----:B------:R1:W-:Y:S01]  /*08c0*/  LDGSTS.E.BYPASS.128 [R78], [R14.64] ;  /* 0x000000000e4e7fae */ /* 0x0003e2000b901c44 */
[----:B------:R-:W-:Y:S02]  /*08d0*/  IADD3 R12, P2, R14, 0x40, RZ ;  /* 0x000000400e0c7810 */ /* 0x000fe40007f5e0ff */
[-C--:B------:R-:W-:Y:S01]  /*08e0*/  IMAD.WIDE R18, R18, R3.reuse, c[0x0][0x168] ;  /* 0x00005a0012127625 */ /* 0x080fe200078e0203 */
[----:B------:R2:W-:Y:S01]  /*08f0*/  LDGSTS.E.BYPASS.128 [R2], [R16.64] ;  /* 0x0000000010027fae */ /* 0x0005e2000b901c44 */
[----:B------:R-:W-:Y:S02]  /*0900*/  IADD3 R8, P0, R16, 0x40, RZ ;  /* 0x0000004010087810 */ /* 0x000fe40007f1e0ff */
[----:B------:R-:W-:Y:S01]  /*0910*/  IMAD.WIDE R20, R20, R3, c[0x0][0x168] ;  /* 0x00005a0014147625 */ /* 0x000fe200078e0203 */
[----:B------:R-:W0:Y:S01]  /*0920*/  LDGDEPBAR ;  /* 0x00000000000079af */ /* 0x000e220000000000 */
[----:B------:R-:W-:-:S02]  /*0930*/  IADD3.X R9, RZ, R17, RZ, P0, !PT ;  /* 0x00000011ff097210 */ /* 0x000fc400007fe4ff */
[----:B------:R-:W-:Y:S01]  /*0940*/  IADD3.X R11, RZ, R15, RZ, P2, !PT ;  /* 0x0000000fff0b7210 */ /* 0x000fe200017fe4ff */
[----:B------:R2:W-:Y:S01]  /*0950*/  LDGSTS.E.BYPASS.128 [R78+0x1000], [R18.64] ;  /* 0x01000000124e7fae */ /* 0x0005e2000b901c44 */
[----:B------:R-:W-:Y:S02]  /*0960*/  IADD3 R4, P0, R20, 0x40, RZ ;  /* 0x0000004014047810 */ /* 0x000fe40007f1e0ff */
[----:B------:R-:W-:Y:S01]  /*0970*/  IADD3 R6, P1, R18, 0x40, RZ ;  /* 0x0000004012067810 */ /* 0x000fe20007f3e0ff */
[----:B------:R3:W-:Y:S01]  /*0980*/  LDGSTS.E.BYPASS.128 [R2+0x1000], [R20.64] ;  /* 0x0100000014027fae */ /* 0x0007e2000b901c44 */
[----:B-1----:R-:W-:Y:S02]  /*0990*/  SHF.L.U32 R15, R24, 0x4, RZ ;  /* 0x00000004180f7819 */ /* 0x002fe400000006ff */
[----:B------:R-:W-:Y:S01]  /*09a0*/  LOP3.LUT R14, R79, 0x3c, RZ, 0xc0, !PT ;  /* 0x0000003c4f0e7812 */ /* 0x000fe200078ec0ff */
[----:B------:R-:W0:Y:S01]  /*09b0*/  LDGDEPBAR ;  /* 0x00000000000079af */ /* 0x000e220000000000 */
[----:B------:R-:W-:-:S02]  /*09c0*/  IADD3.X R5, RZ, R21, RZ, P0, !PT ;  /* 0x00000015ff057210 */ /* 0x000fc400007fe4ff */
[----:B------:R-:W-:Y:S02]  /*09d0*/  IADD3.X R7, RZ, R19, RZ, P1, !PT ;  /* 0x00000013ff077210 */ /* 0x000fe40000ffe4ff */
[----:B------:R-:W-:Y:S02]  /*09e0*/  LOP3.LUT R15, R15, 0x1f00, RZ, 0xc0, !PT ;  /* 0x00001f000f0f7812 */ /* 0x000fe400078ec0ff */
[----:B------:R-:W-:Y:S01]  /*09f0*/  LEA R77, R14, 0x1000, 0x6 ;  /* 0x000010000e4d7811 */ /* 0x000fe200078e30ff */
[----:B---3--:R-:W-:Y:S01]  /*0a00*/  CS2R R20, SRZ ;  /* 0x0000000000147805 */ /* 0x008fe2000001ff00 */
[----:B------:R-:W-:-:S04]  /*0a10*/  DEPBAR.LE SB0, 0x0 ;  /* 0x000080000000791a */ /* 0x000fc80000000000 */
[----:B--2---:R-:W-:Y:S06]  /*0a20*/  BAR.SYNC 0x0 ;  /* 0x0000000000007b1d */ /* 0x004fec0000000000 */
.L_x_1:
[----:B------:R-:W-:Y:S01]  /*0a30*/  LDS.128 R16, [R15] ;  /* 0x000000000f107984 */ /* 0x000fe20000000c00 */
[C---:B------:R-:W-:Y:S02]  /*0a40*/  ISETP.GE.U32.AND P1, PT, R13.reuse, R76, PT ;  /* 0x0000004c0d00720c */ /* 0x040fe40003f26070 */
[C---:B------:R-:W-:Y:S01]  /*0a50*/  ISETP.GE.U32.AND P0, PT, R13.reuse, 0x9c, PT ;  /* 0x0000009c0d00780c */ /* 0x040fe20003f06070 */
[----:B------:R-:W1:Y:S01]  /*0a60*/  LDS.128 R48, [R77] ;  /* 0x000000004d307984 */ /* 0x000e620000000c00 */
[----:B------:R-:W-:Y:S02]  /*0a70*/  SEL R80, RZ, 0x10, P1 ;  /* 0x00000010ff507807 */ /* 0x000fe40000800000 */
[----:B------:R-:W-:Y:S01]  /*0a80*/  IADD3 R13, R13, 0x10, RZ ;  /* 0x000000100d0d7810 */ /* 0x000fe20007ffe0ff */
[----:B------:R-:W2:Y:S01]  /*0a90*/  LDS.128 R40, [R77+0x80] ;  /* 0x000080004d287984 */ /* 0x000ea20000000c00 */
[----:B------:R-:W-:-:S03]  /*0aa0*/  SEL R80, R80, RZ, !P0 ;  /* 0x000000ff50507207 */ /* 0x000fc60004000000 */
[----:B------:R-:W3:Y:S01]  /*0ab0*/  LDS.128 R32, [R77+0x40] ;  /* 0x000040004d207984 */ /* 0x000ee20000000c00 */
[----:B------:R-:W-:-:S03]  /*0ac0*/  ISETP.NE.U32.AND P1, PT, R80, RZ, PT ;  /* 0x000000ff5000720c */ /* 0x000fc60003f25070 */
[----:B------:R-:W4:Y:S04]  /*0ad0*/  LDS.128 R56, [R77+0xc0] ;  /* 0x0000c0004d387984 */ /* 0x000f280000000c00 */
[----:B------:R-:W4:Y:S04]  /*0ae0*/  LDS.128 R68, [R15+0x40] ;  /* 0x000040000f447984 */ /* 0x000f280000000c00 */
[----:B------:R-:W4:Y:S01]  /*0af0*/  LDS.128 R24, [R15+0x80] ;  /* 0x000080000f187984 */ /* 0x000f220000000c00 */
[C---:B-1----:R-:W-:Y:S01]  /*0b00*/  FFMA R72, R16.reuse, R48, R72 ;  /* 0x0000003010487223 */ /* 0x042fe20000000048 */
[----:B--2---:R-:W-:-:S03]  /*0b10*/  FFMA R74, R16, R40, R74 ;  /* 0x00000028104a7223 */ /* 0x004fc6000000004a */
[C---:B------:R-:W-:Y:S01]  /*0b20*/  FFMA R87, R17.reuse, R49, R72 ;  /* 0x0000003111577223 */ /* 0x040fe20000000048 */
[C---:B---3--:R-:W-:Y:S01]  /*0b30*/  FFMA R80, R16.reuse, R32, R73 ;  /* 0x0000002010507223 */ /* 0x048fe20000000049 */
[C---:B------:R-:W-:Y:S01]  /*0b40*/  FFMA R89, R17.reuse, R41, R74 ;  /* 0x0000002911597223 */ /* 0x040fe2000000004a */
[----:B----4-:R-:W-:Y:S02]  /*0b50*/  FFMA R16, R16, R56, R75 ;  /* 0x0000003810107223 */ /* 0x010fe4000000004b */
[C---:B------:R-:W-:Y:S01]  /*0b60*/  FFMA R85, R17.reuse, R33, R80 ;  /* 0x0000002111557223 */ /* 0x040fe20000000050 */
[----:B------:R-:W1:Y:S01]  /*0b70*/  LDS.128 R72, [R15+0xc0] ;  /* 0x0000c0000f487984 */ /* 0x000e620000000c00 */
[C---:B------:R-:W-:Y:S01]  /*0b80*/  FFMA R80, R18.reuse, R50, R87 ;  /* 0x0000003212507223 */ /* 0x040fe20000000057 */
[----:B------:R-:W-:Y:S01]  /*0b90*/  FFMA R17, R17, R57, R16 ;  /* 0x0000003911117223 */ /* 0x000fe20000000010 */
[C---:B------:R-:W-:Y:S01]  /*0ba0*/  FFMA R16, R18.reuse, R42, R89 ;  /* 0x0000002a12107223 */ /* 0x040fe20000000059 */
[----:B------:R-:W-:Y:S01]  /*0bb0*/  FFMA R82, R18, R34, R85 ;  /* 0x0000002212527223 */ /* 0x000fe20000000055 */
[----:B------:R-:W-:Y:S01]  /*0bc0*/  FFMA R22, R68, R40, R22 ;  /* 0x0000002844167223 */ /* 0x000fe20000000016 */
[----:B------:R-:W-:Y:S01]  /*0bd0*/  FFMA R18, R18, R58, R17 ;  /* 0x0000003a12127223 */ /* 0x000fe20000000011 */
[----:B------:R-:W-:Y:S01]  /*0be0*/  FFMA R85, R19, R43, R16 ;  /* 0x0000002b13557223 */ /* 0x000fe20000000010 */
[C---:B------:R-:W-:Y:S01]  /*0bf0*/  FFMA R16, R68.reuse, R32, R21 ;  /* 0x0000002044107223 */ /* 0x040fe20000000015 */
[C---:B------:R-:W-:Y:S01]  /*0c00*/  FFMA R20, R68.reuse, R48, R20 ;  /* 0x0000003044147223 */ /* 0x040fe20000000014 */
[----:B------:R-:W-:Y:S01]  /*0c10*/  FFMA R93, R69, R41, R22 ;  /* 0x00000029455d7223 */ /* 0x000fe20000000016 */
[C---:B------:R-:W-:Y:S01]  /*0c20*/  FFMA R89, R19.reuse, R51, R80 ;  /* 0x0000003313597223 */ /* 0x040fe20000000050 */
[C---:B------:R-:W-:Y:S01]  /*0c30*/  FFMA R87, R19.reuse, R35, R82 ;  /* 0x0000002313577223 */ /* 0x040fe20000000052 */
[----:B------:R-:W-:Y:S01]  /*0c40*/  FFMA R91, R19, R59, R18 ;  /* 0x0000003b135b7223 */ /* 0x000fe20000000012 */
[----:B------:R-:W-:Y:S01]  /*0c50*/  FFMA R68, R68, R56, R23 ;  /* 0x0000003844447223 */ /* 0x000fe20000000017 */
[C---:B------:R-:W-:Y:S01]  /*0c60*/  FFMA R21, R69.reuse, R33, R16 ;  /* 0x0000002145157223 */ /* 0x040fe20000000010 */
[C---:B------:R-:W-:Y:S01]  /*0c70*/  FFMA R23, R69.reuse, R49, R20 ;  /* 0x0000003145177223 */ /* 0x040fe20000000014 */
[----:B------:R-:W2:Y:S01]  /*0c80*/  LDS.128 R16, [R15+0x800] ;  /* 0x000800000f107984 */ /* 0x000ea20000000c00 */
[----:B------:R-:W-:Y:S01]  /*0c90*/  FFMA R20, R70, R42, R93 ;  /* 0x0000002a46147223 */ /* 0x000fe2000000005d */
[----:B------:R-:W-:Y:S01]  /*0ca0*/  FFMA R69, R69, R57, R68 ;  /* 0x0000003945457223 */ /* 0x000fe20000000044 */
[C---:B------:R-:W-:Y:S01]  /*0cb0*/  FFMA R64, R24.reuse, R48, R64 ;  /* 0x0000003018407223 */ /* 0x040fe20000000040 */
[C---:B------:R-:W-:Y:S01]  /*0cc0*/  FFMA R66, R24.reuse, R40, R66 ;  /* 0x0000002818427223 */ /* 0x040fe20000000042 */
[----:B------:R-:W-:Y:S01]  /*0cd0*/  FFMA R95, R71, R43, R20 ;  /* 0x0000002b475f7223 */ /* 0x000fe20000000014 */
[----:B------:R-:W-:Y:S01]  /*0ce0*/  FFMA R20, R24, R32, R65 ;  /* 0x0000002018147223 */ /* 0x000fe20000000041 */
[----:B------:R-:W-:Y:S01]  /*0cf0*/  FFMA R22, R70, R50, R23 ;  /* 0x0000003246167223 */ /* 0x000fe20000000017 */
[----:B------:R-:W-:Y:S01]  /*0d00*/  FFMA R24, R24, R56, R67 ;  /* 0x0000003818187223 */ /* 0x000fe20000000043 */
[C---:B------:R-:W-:Y:S01]  /*0d10*/  FFMA R68, R70.reuse, R34, R21 ;  /* 0x0000002246447223 */ /* 0x040fe20000000015 */
[----:B------:R-:W-:Y:S01]  /*0d20*/  FFMA R70, R70, R58, R69 ;  /* 0x0000003a46467223 */ /* 0x000fe20000000045 */
[C---:B------:R-:W-:Y:S01]  /*0d30*/  FFMA R65, R25.reuse, R33, R20 ;  /* 0x0000002119417223 */ /* 0x040fe20000000014 */
[C---:B------:R-:W-:Y:S01]  /*0d40*/  FFMA R67, R25.reuse, R49, R64 ;  /* 0x0000003119437223 */ /* 0x040fe20000000040 */
[C---:B------:R-:W-:Y:S01]  /*0d50*/  FFMA R69, R25.reuse, R41, R66 ;  /* 0x0000002919457223 */ /* 0x040fe20000000042 */
[----:B------:R-:W-:Y:S01]  /*0d60*/  FFMA R25, R25, R57, R24 ;  /* 0x0000003919197223 */ /* 0x000fe20000000018 */
[----:B------:R-:W-:Y:S01]  /*0d70*/  FFMA R97, R71, R51, R22 ;  /* 0x0000003347617223 */ /* 0x000fe20000000016 */
[C---:B------:R-:W-:Y:S01]  /*0d80*/  FFMA R66, R26.reuse, R34, R65 ;  /* 0x000000221a427223 */ /* 0x040fe20000000041 */
[----:B------:R-:W3:Y:S01]  /*0d90*/  LDS.128 R20, [R15+0x840] ;  /* 0x000840000f147984 */ /* 0x000ee20000000c00 */
[C---:B------:R-:W-:Y:S01]  /*0da0*/  FFMA R64, R26.reuse, R50, R67 ;  /* 0x000000321a407223 */ /* 0x040fe20000000043 */
[C---:B------:R-:W-:Y:S01]  /*0db0*/  FFMA R24, R26.reuse, R42, R69 ;  /* 0x0000002a1a187223 */ /* 0x040fe20000000045 */
[----:B------:R-:W-:Y:S01]  /*0dc0*/  FFMA R26, R26, R58, R25 ;  /* 0x0000003a1a1a7223 */ /* 0x000fe20000000019 */
[C---:B------:R-:W-:Y:S01]  /*0dd0*/  FFMA R107, R27.reuse, R35, R66 ;  /* 0x000000231b6b7223 */ /* 0x040fe20000000042 */
[C---:B------:R-:W-:Y:S01]  /*0de0*/  FFMA R105, R27.reuse, R51, R64 ;  /* 0x000000331b697223 */ /* 0x040fe20000000040 */
[C---:B-1----:R-:W-:Y:S01]  /*0df0*/  FFMA R44, R72.reuse, R48, R44 ;  /* 0x00000030482c7223 */ /* 0x042fe2000000002c */
[C---:B------:R-:W-:Y:S01]  /*0e00*/  FFMA R111, R27.reuse, R59, R26 ;  /* 0x0000003b1b6f7223 */ /* 0x040fe2000000001a */
[C---:B------:R-:W-:Y:S01]  /*0e10*/  FFMA R26, R72.reuse, R32, R45 ;  /* 0x00000020481a7223 */ /* 0x040fe2000000002d */
[----:B------:R-:W-:Y:S01]  /*0e20*/  FFMA R103, R27, R43, R24 ;  /* 0x0000002b1b677223 */ /* 0x000fe20000000018 */
[C---:B------:R-:W-:Y:S01]  /*0e30*/  FFMA R24, R72.reuse, R56, R47 ;  /* 0x0000003848187223 */ /* 0x040fe2000000002f */
[----:B------:R-:W-:Y:S01]  /*0e40*/  FFMA R46, R72, R40, R46 ;  /* 0x00000028482e7223 */ /* 0x000fe2000000002e */
[C---:B------:R-:W-:Y:S01]  /*0e50*/  FFMA R25, R73.reuse, R33, R26 ;  /* 0x0000002149197223 */ /* 0x040fe2000000001a */
[C---:B------:R-:W-:Y:S01]  /*0e60*/  FFMA R27, R73.reuse, R49, R44 ;  /* 0x00000031491b7223 */ /* 0x040fe2000000002c */
[C---:B------:R-:W-:Y:S01]  /*0e70*/  FFMA R45, R73.reuse, R57, R24 ;  /* 0x00000039492d7223 */ /* 0x040fe20000000018 */
[----:B------:R-:W-:Y:S01]  /*0e80*/  FFMA R73, R73, R41, R46 ;  /* 0x0000002949497223 */ /* 0x000fe2000000002e */
[C---:B------:R-:W-:Y:S01]  /*0e90*/  FFMA R64, R74.reuse, R34, R25 ;  /* 0x000000224a407223 */ /* 0x040fe20000000019 */
[C---:B------:R-:W-:Y:S01]  /*0ea0*/  FFMA R46, R74.reuse, R50, R27 ;  /* 0x000000324a2e7223 */ /* 0x040fe2000000001b */
[C---:B------:R-:W-:Y:S01]  /*0eb0*/  FFMA R44, R74.reuse, R58, R45 ;  /* 0x0000003a4a2c7223 */ /* 0x040fe2000000002d */
[----:B------:R-:W1:Y:S01]  /*0ec0*/  LDS.128 R24, [R15+0x880] ;  /* 0x000880000f187984 */ /* 0x000e620000000c00 */
[----:B------:R-:W-:Y:S01]  /*0ed0*/  FFMA R74, R74, R42, R73 ;  /* 0x0000002a4a4a7223 */ /* 0x000fe20000000049 */
[C---:B------:R-:W-:Y:S01]  /*0ee0*/  FFMA R115, R75.reuse, R51, R46 ;  /* 0x000000334b737223 */ /* 0x040fe2000000002e */
[----:B------:R-:W-:Y:S01]  /*0ef0*/  FFMA R119, R75, R59, R44 ;  /* 0x0000003b4b777223 */ /* 0x000fe2000000002c */
[C---:B--2---:R-:W-:Y:S01]  /*0f00*/  FFMA R46, R16.reuse, R32, R61 ;  /* 0x00000020102e7223 */ /* 0x044fe2000000003d */
[C---:B------:R-:W-:Y:S01]  /*0f10*/  FFMA R60, R16.reuse, R48, R60 ;  /* 0x00000030103c7223 */ /* 0x040fe2000000003c */
        /* <DEDUP_REMOVED lines=9> */
[----:B------:R-:W2:Y:S01]  /*0fb0*/  LDS.128 R44, [R15+0x8c0] ;  /* 0x0008c0000f2c7984 */ /* 0x000ea20000000c00 */
[----:B------:R-:W-:Y:S01]  /*0fc0*/  FFMA R18, R18, R42, R17 ;  /* 0x0000002a12127223 */ /* 0x000fe20000000011 */
[C---:B------:R-:W-:Y:S01]  /*0fd0*/  FFMA R123, R19.reuse, R51, R16 ;  /* 0x00000033137b7223 */ /* 0x040fe20000000010 */
[C---:B------:R-:W-:Y:S01]  /*0fe0*/  FFMA R125, R19.reuse, R35, R60 ;  /* 0x00000023137d7223 */ /* 0x040fe2000000003c */
[C---:B------:R-:W-:Y:S01]  /*0ff0*/  FFMA R72, R19.reuse, R59, R72 ;  /* 0x0000003b13487223 */ /* 0x040fe20000000048 */
[----:B------:R-:W-:Y:S01]  /*1000*/  FFMA R121, R19, R43, R18 ;  /* 0x0000002b13797223 */ /* 0x000fe20000000012 */
[C---:B---3--:R-:W-:Y:S01]  /*1010*/  FFMA R16, R20.reuse, R56, R31 ;  /* 0x0000003814107223 */ /* 0x048fe2000000001f */
[C---:B------:R-:W-:Y:S01]  /*1020*/  FFMA R30, R20.reuse, R40, R30 ;  /* 0x00000028141e7223 */ /* 0x040fe2000000001e */
[C---:B------:R-:W-:Y:S01]  /*1030*/  FFMA R28, R20.reuse, R48, R28 ;  /* 0x00000030141c7223 */ /* 0x040fe2000000001c */
[----:B------:R-:W-:Y:S01]  /*1040*/  FFMA R20, R20, R32, R29 ;  /* 0x0000002014147223 */ /* 0x000fe2000000001d */
[C---:B------:R-:W-:Y:S01]  /*1050*/  FFMA R29, R21.reuse, R57, R16 ;  /* 0x00000039151d7223 */ /* 0x040fe20000000010 */
[C---:B------:R-:W-:Y:S01]  /*1060*/  FFMA R19, R21.reuse, R41, R30 ;  /* 0x0000002915137223 */ /* 0x040fe2000000001e */
[----:B------:R-:W-:Y:S01]  /*1070*/  FFMA R17, R21, R49, R28 ;  /* 0x0000003115117223 */ /* 0x000fe2000000001c */
[C---:B------:R-:W-:Y:S01]  /*1080*/  FFMA R113, R75.reuse, R43, R74 ;  /* 0x0000002b4b717223 */ /* 0x040fe2000000004a */
[-C--:B------:R-:W-:Y:S01]  /*1090*/  FFMA R117, R75, R35.reuse, R64 ;  /* 0x000000234b757223 */ /* 0x080fe20000000040 */
[C---:B------:R-:W-:Y:S01]  /*10a0*/  FFMA R84, R22.reuse, R58, R29 ;  /* 0x0000003a16547223 */ /* 0x040fe2000000001d */
[C---:B------:R-:W-:Y:S01]  /*10b0*/  FFMA R74, R22.reuse, R42, R19 ;  /* 0x0000002a164a7223 */ /* 0x040fe20000000013 */
[----:B------:R-:W-:Y:S01]  /*10c0*/  FFMA R80, R22, R50, R17 ;  /* 0x0000003216507223 */ /* 0x000fe20000000011 */
[C---:B------:R-:W-:Y:S01]  /*10d0*/  FFMA R93, R71.reuse, R35, R68 ;  /* 0x00000023475d7223 */ /* 0x040fe20000000044 */
[----:B------:R-:W-:Y:S01]  /*10e0*/  FFMA R99, R71, R59, R70 ;  /* 0x0000003b47637223 */ /* 0x000fe20000000046 */
[----:B------:R-:W-:Y:S01]  /*10f0*/  LDS.128 R16, [R15+0x10] ;  /* 0x000010000f107984 */ /* 0x000fe20000000c00 */
[----:B------:R-:W-:Y:S01]  /*1100*/  FFMA R21, R21, R33, R20 ;  /* 0x0000002115157223 */ /* 0x000fe20000000014 */
[C---:B------:R-:W-:Y:S01]  /*1110*/  FFMA R80, R23.reuse, R51, R80 ;  /* 0x0000003317507223 */ /* 0x040fe20000000050 */
[C---:B------:R-:W-:Y:S01]  /*1120*/  FFMA R74, R23.reuse, R43, R74 ;  /* 0x0000002b174a7223 */ /* 0x040fe2000000004a */
[----:B------:R-:W3:Y:S01]  /*1130*/  LDS.128 R28, [R77+0x10] ;  /* 0x000010004d1c7984 */ /* 0x000ee20000000c00 */
[----:B-1----:R-:W-:Y:S01]  /*1140*/  FFMA R20, R24, R32, R37 ;  /* 0x0000002018147223 */ /* 0x002fe20000000025 */
[----:B------:R-:W-:Y:S01]  /*1150*/  FFMA R82, R22, R34, R21 ;  /* 0x0000002216527223 */ /* 0x000fe20000000015 */
[C---:B------:R-:W-:Y:S01]  /*1160*/  FFMA R84, R23.reuse, R59, R84 ;  /* 0x0000003b17547223 */ /* 0x040fe20000000054 */
[----:B------:R-:W1:Y:S01]  /*1170*/  LDS.128 R60, [R77+0x90] ;  /* 0x000090004d3c7984 */ /* 0x000e620000000c00 */
[C---:B------:R-:W-:Y:S01]  /*1180*/  FFMA R36, R24.reuse, R48, R36 ;  /* 0x0000003018247223 */ /* 0x040fe20000000024 */
[----:B------:R-:W-:Y:S01]  /*1190*/  FFMA R82, R23, R35, R82 ;  /* 0x0000002317527223 */ /* 0x000fe20000000052 */
[C---:B------:R-:W-:Y:S01]  /*11a0*/  FFMA R38, R24.reuse, R40, R38 ;  /* 0x0000002818267223 */ /* 0x040fe20000000026 */
[----:B------:R-:W4:Y:S01]  /*11b0*/  LDS.128 R64, [R77+0xd0] ;  /* 0x0000d0004d407984 */ /* 0x000f220000000c00 */
        /* <DEDUP_REMOVED lines=9> */
[C---:B------:R-:W-:Y:S01]  /*1250*/  FFMA R24, R26.reuse, R42, R73 ;  /* 0x0000002a1a187223 */ /* 0x040fe20000000049 */
[----:B------:R-:W-:Y:S01]  /*1260*/  FFMA R26, R26, R58, R25 ;  /* 0x0000003a1a1a7223 */ /* 0x000fe20000000019 */
[C---:B------:R-:W-:Y:S01]  /*1270*/  FFMA R73, R27.reuse, R35, R38 ;  /* 0x000000231b497223 */ /* 0x040fe20000000026 */
[C---:B------:R-:W-:Y:S01]  /*1280*/  FFMA R75, R27.reuse, R51, R36 ;  /* 0x000000331b4b7223 */ /* 0x040fe20000000024 */
[C---:B------:R-:W-:Y:S01]  /*1290*/  FFMA R101, R27.reuse, R43, R24 ;  /* 0x0000002b1b657223 */ /* 0x040fe20000000018 */
[----:B------:R-:W-:Y:S01]  /*12a0*/  FFMA R109, R27, R59, R26 ;  /* 0x0000003b1b6d7223 */ /* 0x000fe2000000001a */
[C---:B--2---:R-:W-:Y:S01]  /*12b0*/  FFMA R32, R44.reuse, R32, R53 ;  /* 0x000000202c207223 */ /* 0x044fe20000000035 */
[----:B------:R-:W2:Y:S01]  /*12c0*/  LDS.128 R24, [R15+0x90] ;  /* 0x000090000f187984 */ /* 0x000ea20000000c00 */
[C---:B------:R-:W-:Y:S01]  /*12d0*/  FFMA R40, R44.reuse, R40, R54 ;  /* 0x000000282c287223 */ /* 0x040fe20000000036 */
        /* <DEDUP_REMOVED lines=13> */
[C---:B---3--:R-:W-:Y:S01]  /*13b0*/  FFMA R36, R16.reuse, R28, R89 ;  /* 0x0000001c10247223 */ /* 0x048fe20000000059 */
[----:B------:R-:W-:Y:S01]  /*13c0*/  LDS.128 R48, [R77+0xa0] ;  /* 0x0000a0004d307984 */ /* 0x000fe20000000c00 */
[----:B------:R-:W-:Y:S01]  /*13d0*/  FFMA R59, R47, R59, R46 ;  /* 0x0000003b2f3b7223 */ /* 0x000fe2000000002e */
[C---:B-1----:R-:W-:Y:S01]  /*13e0*/  FFMA R34, R16.reuse, R60, R85 ;  /* 0x0000003c10227223 */ /* 0x042fe20000000055 */
[C---:B------:R-:W-:Y:S01]  /*13f0*/  FFMA R37, R17.reuse, R29, R36 ;  /* 0x0000001d11257223 */ /* 0x040fe20000000024 */
[----:B------:R-:W-:Y:S01]  /*1400*/  LDS.128 R44, [R77+0x60] ;  /* 0x000060004d2c7984 */ /* 0x000fe20000000c00 */
[----:B----4-:R-:W-:Y:S01]  /*1410*/  FFMA R32, R16, R64, R91 ;  /* 0x0000004010207223 */ /* 0x010fe2000000005b */
[C---:B------:R-:W-:Y:S01]  /*1420*/  FFMA R39, R17.reuse, R61, R34 ;  /* 0x0000003d11277223 */ /* 0x040fe20000000022 */
[----:B------:R-:W-:Y:S01]  /*1430*/  FFMA R38, R18, R30, R37 ;  /* 0x0000001e12267223 */ /* 0x000fe20000000025 */
[----:B------:R-:W-:Y:S01]  /*1440*/  FFMA R16, R16, R68, R87 ;  /* 0x0000004410107223 */ /* 0x000fe20000000057 */
[C---:B------:R-:W-:Y:S01]  /*1450*/  FFMA R41, R17.reuse, R65, R32 ;  /* 0x0000004111297223 */ /* 0x040fe20000000020 */
[C---:B------:R-:W-:Y:S01]  /*1460*/  FFMA R36, R18.reuse, R62, R39 ;  /* 0x0000003e12247223 */ /* 0x040fe20000000027 */
[----:B------:R-:W1:Y:S01]  /*1470*/  LDS.128 R32, [R15+0xd0] ;  /* 0x0000d0000f207984 */ /* 0x000e620000000c00 */
[----:B------:R-:W-:Y:S01]  /*1480*/  FFMA R17, R17, R69, R16 ;  /* 0x0000004511117223 */ /* 0x000fe20000000010 */
[----:B------:R-:W-:Y:S01]  /*1490*/  FFMA R16, R18, R66, R41 ;  /* 0x0000004212107223 */ /* 0x000fe20000000029 */
[C---:B------:R-:W-:Y:S01]  /*14a0*/  FFMA R89, R19.reuse, R63, R36 ;  /* 0x0000003f13597223 */ /* 0x040fe20000000024 */
[----:B------:R-:W-:Y:S01]  /*14b0*/  FFMA R36, R20, R68, R93 ;  /* 0x0000004414247223 */ /* 0x000fe2000000005d */
        /* <DEDUP_REMOVED lines=10> */
[----:B------:R-:W3:Y:S01]  /*1560*/  LDS.128 R36, [R15+0x810] ;  /* 0x000810000f247984 */ /* 0x000ee20000000c00 */
[C---:B------:R-:W-:Y:S01]  /*1570*/  FFMA R16, R22.reuse, R62, R41 ;  /* 0x0000003e16107223 */ /* 0x040fe20000000029 */
[----:B------:R-:W-:Y:S01]  /*1580*/  FFMA R21, R21, R65, R20 ;  /* 0x0000004115157223 */ /* 0x000fe20000000014 */
[C---:B------:R-:W-:Y:S01]  /*1590*/  FFMA R18, R22.reuse, R30, R19 ;  /* 0x0000001e16127223 */ /* 0x040fe20000000013 */
[C---:B------:R-:W-:Y:S01]  /*15a0*/  FFMA R20, R22.reuse, R70, R17 ;  /* 0x0000004616147223 */ /* 0x040fe20000000011 */
[C---:B------:R-:W-:Y:S01]  /*15b0*/  FFMA R93, R23.reuse, R63, R16 ;  /* 0x0000003f175d7223 */ /* 0x040fe20000000010 */
[----:B------:R-:W-:Y:S01]  /*15c0*/  FFMA R22, R22, R66, R21 ;  /* 0x0000004216167223 */ /* 0x000fe20000000015 */
[C---:B------:R-:W-:Y:S01]  /*15d0*/  FFMA R97, R23.reuse, R31, R18 ;  /* 0x0000001f17617223 */ /* 0x040fe20000000012 */
[C---:B--2---:R-:W-:Y:S01]  /*15e0*/  FFMA R18, R24.reuse, R28, R105 ;  /* 0x0000001c18127223 */ /* 0x044fe20000000069 */
        /* <DEDUP_REMOVED lines=12> */
[----:B------:R-:W4:Y:S01]  /*16b0*/  LDS.128 R40, [R15+0x890] ;  /* 0x000890000f287984 */ /* 0x000f220000000c00 */
[C---:B------:R-:W-:Y:S01]  /*16c0*/  FFMA R111, R27.reuse, R31, R22 ;  /* 0x0000001f1b6f7223 */ /* 0x040fe20000000016 */
[----:B------:R-:W-:Y:S01]  /*16d0*/  FFMA R107, R27, R63, R20 ;  /* 0x0000003f1b6b7223 */ /* 0x000fe20000000014 */
[----:B------:R-:W-:Y:S01]  /*16e0*/  FFMA R54, R26, R66, R25 ;  /* 0x000000421a367223 */ /* 0x000fe20000000019 */
[C---:B-1----:R-:W-:Y:S01]  /*16f0*/  FFMA R20, R32.reuse, R64, R119 ;  /* 0x0000004020147223 */ /* 0x042fe20000000077 */
[C---:B------:R-:W-:Y:S01]  /*1700*/  FFMA R24, R32.reuse, R68, R117 ;  /* 0x0000004420187223 */ /* 0x040fe20000000075 */
[----:B------:R-:W-:Y:S01]  /*1710*/  FFMA R22, R32, R28, R115 ;  /* 0x0000001c20167223 */ /* 0x000fe20000000073 */
[----:B------:R-:W-:Y:S01]  /*1720*/  FFMA R52, R26, R70, R21 ;  /* 0x000000461a347223 */ /* 0x000fe20000000015 */
[C---:B------:R-:W-:Y:S01]  /*1730*/  FFMA R25, R33.reuse, R65, R20 ;  /* 0x0000004121197223 */ /* 0x040fe20000000014 */
[C---:B------:R-:W-:Y:S01]  /*1740*/  FFMA R21, R33.reuse, R69, R24 ;  /* 0x0000004521157223 */ /* 0x040fe20000000018 */
[----:B------:R-:W-:Y:S01]  /*1750*/  FFMA R23, R33, R29, R22 ;  /* 0x0000001d21177223 */ /* 0x000fe20000000016 */
[C---:B------:R-:W-:Y:S01]  /*1760*/  FFMA R52, R27.reuse, R71, R52 ;  /* 0x000000471b347223 */ /* 0x040fe20000000034 */
[C---:B------:R-:W-:Y:S01]  /*1770*/  FFMA R20, R34.reuse, R66, R25 ;  /* 0x0000004222147223 */ /* 0x040fe20000000019 */
[C---:B------:R-:W-:Y:S01]  /*1780*/  FFMA R24, R34.reuse, R70, R21 ;  /* 0x0000004622187223 */ /* 0x040fe20000000015 */
[----:B------:R-:W-:Y:S01]  /*1790*/  FFMA R22, R34, R30, R23 ;  /* 0x0000001e22167223 */ /* 0x000fe20000000017 */
[-C--:B------:R-:W-:Y:S01]  /*17a0*/  FFMA R54, R27, R67.reuse, R54 ;  /* 0x000000431b367223 */ /* 0x080fe20000000036 */
[C---:B------:R-:W-:Y:S01]  /*17b0*/  FFMA R119, R35.reuse, R67, R20 ;  /* 0x0000004323777223 */ /* 0x040fe20000000014 */
[----:B------:R-:W-:Y:S01]  /*17c0*/  FFMA R32, R32, R60, R113 ;  /* 0x0000003c20207223 */ /* 0x000fe20000000071 */
[C---:B------:R-:W-:Y:S01]  /*17d0*/  FFMA R115, R35.reuse, R31, R22 ;  /* 0x0000001f23737223 */ /* 0x040fe20000000016 */
[C---:B---3--:R-:W-:Y:S01]  /*17e0*/  FFMA R72, R36.reuse, R64, R72 ;  /* 0x0000004024487223 */ /* 0x048fe20000000048 */
[----:B------:R-:W-:Y:S01]  /*17f0*/  FFMA R117, R35, R71, R24 ;  /* 0x0000004723757223 */ /* 0x000fe20000000018 */
[C---:B------:R-:W-:Y:S01]  /*1800*/  FFMA R22, R36.reuse, R68, R125 ;  /* 0x0000004424167223 */ /* 0x040fe2000000007d */
[C---:B------:R-:W-:Y:S01]  /*1810*/  FFMA R20, R36.reuse, R28, R123 ;  /* 0x0000001c24147223 */ /* 0x040fe2000000007b */
[----:B------:R-:W-:Y:S01]  /*1820*/  FFMA R25, R37, R65, R72 ;  /* 0x0000004125197223 */ /* 0x000fe20000000048 */
[----:B------:R-:W-:Y:S01]  /*1830*/  FFMA R36, R36, R60, R121 ;  /* 0x0000003c24247223 */ /* 0x000fe20000000079 */
[----:B------:R-:W-:Y:S01]  /*1840*/  FFMA R33, R33, R61, R32 ;  /* 0x0000003d21217223 */ /* 0x000fe20000000020 */
[C---:B------:R-:W-:Y:S01]  /*1850*/  FFMA R21, R37.reuse, R69, R22 ;  /* 0x0000004525157223 */ /* 0x040fe20000000016 */
[----:B------:R-:W-:Y:S01]  /*1860*/  FFMA R72, R38, R66, R25 ;  /* 0x0000004226487223 */ /* 0x000fe20000000019 */
[C---:B------:R-:W-:Y:S01]  /*1870*/  FFMA R23, R37.reuse, R29, R20 ;  /* 0x0000001d25177223 */ /* 0x040fe20000000014 */
[----:B------:R-:W1:Y:S01]  /*1880*/  LDS.128 R24, [R15+0x8d0] ;  /* 0x0008d0000f187984 */ /* 0x000e620000000c00 */
[----:B------:R-:W-:Y:S01]  /*1890*/  FFMA R37, R37, R61, R36 ;  /* 0x0000003d25257223 */ /* 0x000fe20000000024 */
[----:B------:R-:W-:Y:S01]  /*18a0*/  FFMA R34, R34, R62, R33 ;  /* 0x0000003e22227223 */ /* 0x000fe20000000021 */
[C---:B------:R-:W-:Y:S01]  /*18b0*/  FFMA R22, R38.reuse, R70, R21 ;  /* 0x0000004626167223 */ /* 0x040fe20000000015 */
[----:B------:R-:W-:Y:S01]  /*18c0*/  FFMA R20, R38, R30, R23 ;  /* 0x0000001e26147223 */ /* 0x000fe20000000017 */
[----:B--2---:R-:W-:Y:S01]  /*18d0*/  FFMA R84, R16, R64, R84 ;  /* 0x0000004010547223 */ /* 0x004fe20000000054 */
[----:B------:R-:W-:Y:S01]  /*18e0*/  FFMA R38, R38, R62, R37 ;  /* 0x0000003e26267223 */ /* 0x000fe20000000025 */
[C---:B------:R-:W-:Y:S01]  /*18f0*/  FFMA R74, R16.reuse, R60, R74 ;  /* 0x0000003c104a7223 */ /* 0x040fe2000000004a */
[C---:B------:R-:W-:Y:S01]  /*1900*/  FFMA R80, R16.reuse, R28, R80 ;  /* 0x0000001c10507223 */ /* 0x040fe20000000050 */
[----:B------:R-:W-:Y:S01]  /*1910*/  FFMA R33, R17, R65, R84 ;  /* 0x0000004111217223 */ /* 0x000fe20000000054 */
        /* <DEDUP_REMOVED lines=13> */
[----:B------:R-:W3:Y:S01]  /*19f0*/  LDS.128 R36, [R77+0x20] ;  /* 0x000020004d247984 */ /* 0x000ee20000000c00 */
[----:B------:R-:W-:Y:S01]  /*1a00*/  FFMA R82, R18, R70, R17 ;  /* 0x0000004612527223 */ /* 0x000fe20000000011 */
[C---:B----4-:R-:W-:Y:S01]  /*1a10*/  FFMA R18, R40.reuse, R28, R75 ;  /* 0x0000001c28127223 */ /* 0x050fe2000000004b */
[C---:B------:R-:W-:Y:S01]  /*1a20*/  FFMA R16, R40.reuse, R60, R101 ;  /* 0x0000003c28107223 */ /* 0x040fe20000000065 */
[----:B------:R-:W4:Y:S01]  /*1a30*/  LDS.128 R20, [R77+0xe0] ;  /* 0x0000e0004d147984 */ /* 0x000f220000000c00 */
[C---:B------:R-:W-:Y:S01]  /*1a40*/  FFMA R82, R19.reuse, R71, R82 ;  /* 0x0000004713527223 */ /* 0x040fe20000000052 */
[C---:B------:R-:W-:Y:S01]  /*1a50*/  FFMA R80, R19.reuse, R31, R80 ;  /* 0x0000001f13507223 */ /* 0x040fe20000000050 */
[C---:B------:R-:W-:Y:S01]  /*1a60*/  FFMA R74, R19.reuse, R63, R74 ;  /* 0x0000003f134a7223 */ /* 0x040fe2000000004a */
[----:B------:R-:W-:Y:S01]  /*1a70*/  FFMA R84, R19, R67, R84 ;  /* 0x0000004313547223 */ /* 0x000fe20000000054 */
[C---:B------:R-:W-:Y:S01]  /*1a80*/  FFMA R75, R41.reuse, R29, R18 ;  /* 0x0000001d294b7223 */ /* 0x040fe20000000012 */
[----:B------:R-:W-:Y:S01]  /*1a90*/  FFMA R101, R41, R61, R16 ;  /* 0x0000003d29657223 */ /* 0x000fe20000000010 */
[C---:B------:R-:W-:Y:S01]  /*1aa0*/  FFMA R56, R40.reuse, R68, R73 ;  /* 0x0000004428387223 */ /* 0x040fe20000000049 */
[----:B------:R-:W4:Y:S01]  /*1ab0*/  LDS.128 R16, [R15+0x60] ;  /* 0x000060000f107984 */ /* 0x000f220000000c00 */
[----:B------:R-:W-:-:S02]  /*1ac0*/  FFMA R40, R40, R64, R109 ;  /* 0x0000004028287223 */ /* 0x000fc4000000006d */
[C---:B------:R-:W-:Y:S01]  /*1ad0*/  FFMA R73, R41.reuse, R69, R56 ;  /* 0x0000004529497223 */ /* 0x040fe20000000038 */
[C---:B------:R-:W-:Y:S01]  /*1ae0*/  FFMA R56, R42.reuse, R30, R75 ;  /* 0x0000001e2a387223 */ /* 0x040fe2000000004b */
[----:B------:R-:W-:Y:S01]  /*1af0*/  FFMA R41, R41, R65, R40 ;  /* 0x0000004129297223 */ /* 0x000fe20000000028 */
[C---:B------:R-:W-:Y:S01]  /*1b00*/  FFMA R40, R42.reuse, R62, R101 ;  /* 0x0000003e2a287223 */ /* 0x040fe20000000065 */
[----:B------:R-:W-:Y:S01]  /*1b10*/  FFMA R58, R42, R70, R73 ;  /* 0x000000462a3a7223 */ /* 0x000fe20000000049 */
[C---:B-1----:R-:W-:Y:S01]  /*1b20*/  FFMA R60, R24.reuse, R60, R57 ;  /* 0x0000003c183c7223 */ /* 0x042fe20000000039 */
        /* <DEDUP_REMOVED lines=13> */
[----:B------:R-:W1:Y:S01]  /*1c00*/  LDS.128 R40, [R15+0xa0] ;  /* 0x0000a0000f287984 */ /* 0x000e620000000c00 */
[C---:B------:R-:W-:Y:S01]  /*1c10*/  FFMA R70, R26.reuse, R70, R69 ;  /* 0x000000461a467223 */ /* 0x040fe20000000045 */
[C---:B------:R-:W-:Y:S01]  /*1c20*/  FFMA R30, R26.reuse, R30, R29 ;  /* 0x0000001e1a1e7223 */ /* 0x040fe2000000001d */
[----:B------:R-:W-:Y:S01]  /*1c30*/  FFMA R26, R26, R66, R25 ;  /* 0x000000421a1a7223 */ /* 0x000fe20000000019 */
[C---:B--2---:R-:W-:Y:S01]  /*1c40*/  FFMA R24, R32.reuse, R48, R89 ;  /* 0x0000003020187223 */ /* 0x044fe20000000059 */
[C---:B------:R-:W-:Y:S01]  /*1c50*/  FFMA R71, R27.reuse, R71, R70 ;  /* 0x000000471b477223 */ /* 0x040fe20000000046 */
[C---:B------:R-:W-:Y:S01]  /*1c60*/  FFMA R61, R27.reuse, R31, R30 ;  /* 0x0000001f1b3d7223 */ /* 0x040fe2000000001e */
[C---:B------:R-:W-:Y:S01]  /*1c70*/  FFMA R67, R27.reuse, R67, R26 ;  /* 0x000000431b437223 */ /* 0x040fe2000000001a */
[C---:B---3--:R-:W-:Y:S01]  /*1c80*/  FFMA R26, R32.reuse, R36, R85 ;  /* 0x00000024201a7223 */ /* 0x048fe20000000055 */
[----:B------:R-:W-:Y:S01]  /*1c90*/  FFMA R63, R27, R63, R62 ;  /* 0x0000003f1b3f7223 */ /* 0x000fe2000000003e */
[C---:B------:R-:W-:Y:S01]  /*1ca0*/  FFMA R28, R32.reuse, R44, R91 ;  /* 0x0000002c201c7223 */ /* 0x040fe2000000005b */
[C---:B------:R-:W-:Y:S01]  /*1cb0*/  FFMA R53, R33.reuse, R49, R24 ;  /* 0x0000003121357223 */ /* 0x040fe20000000018 */
[C---:B------:R-:W-:Y:S01]  /*1cc0*/  FFMA R31, R33.reuse, R37, R26 ;  /* 0x00000025211f7223 */ /* 0x040fe2000000001a */
[----:B----4-:R-:W-:Y:S01]  /*1cd0*/  FFMA R32, R32, R20, R87 ;  /* 0x0000001420207223 */ /* 0x010fe20000000057 */
[----:B------:R-:W2:Y:S01]  /*1ce0*/  LDS.128 R24, [R15+0xe0] ;  /* 0x0000e0000f187984 */ /* 0x000ea20000000c00 */
[C---:B------:R-:W-:Y:S01]  /*1cf0*/  FFMA R29, R33.reuse, R45, R28 ;  /* 0x0000002d211d7223 */ /* 0x040fe2000000001c */
        /* <DEDUP_REMOVED lines=9> */
[C---:B------:R-:W-:Y:S01]  /*1d90*/  FFMA R70, R35.reuse, R51, R70 ;  /* 0x0000003323467223 */ /* 0x040fe20000000046 */
[----:B------:R-:W-:Y:S01]  /*1da0*/  FFMA R94, R35, R23, R94 ;  /* 0x00000017235e7223 */ /* 0x000fe2000000005e */
[----:B------:R-:W-:Y:S01]  /*1db0*/  FFMA R28, R16, R48, R93 ;  /* 0x00000030101c7223 */ /* 0x000fe2000000005d */
[C---:B------:R-:W-:Y:S01]  /*1dc0*/  FFMA R29, R17.reuse, R45, R32 ;  /* 0x0000002d111d7223 */ /* 0x040fe20000000020 */
[C---:B------:R-:W-:Y:S01]  /*1dd0*/  FFMA R31, R17.reuse, R37, R30 ;  /* 0x00000025111f7223 */ /* 0x040fe2000000001e */
[----:B------:R-:W3:Y:S01]  /*1de0*/  LDS.128 R32, [R15+0x820] ;  /* 0x000820000f207984 */ /* 0x000ee20000000c00 */
[----:B------:R-:W-:Y:S01]  /*1df0*/  FFMA R53, R17, R49, R28 ;  /* 0x0000003111357223 */ /* 0x000fe2000000001c */
[C---:B------:R-:W-:Y:S01]  /*1e00*/  FFMA R68, R18.reuse, R46, R29 ;  /* 0x0000002e12447223 */ /* 0x040fe2000000001d */
[----:B------:R-:W-:Y:S01]  /*1e10*/  FFMA R62, R18, R38, R31 ;  /* 0x00000026123e7223 */ /* 0x000fe2000000001f */
[----:B------:R-:W-:Y:S01]  /*1e20*/  FFMA R16, R16, R20, R99 ;  /* 0x0000001410107223 */ /* 0x000fe20000000063 */
[----:B------:R-:W4:Y:S01]  /*1e30*/  LDS.128 R28, [R15+0x860] ;  /* 0x000860000f1c7984 */ /* 0x000f220000000c00 */
[----:B------:R-:W-:Y:S01]  /*1e40*/  FFMA R60, R18, R50, R53 ;  /* 0x00000032123c7223 */ /* 0x000fe20000000035 */
[----:B------:R-:W-:Y:S01]  /*1e50*/  FFMA R68, R19, R47, R68 ;  /* 0x0000002f13447223 */ /* 0x000fe20000000044 */
[----:B------:R-:W-:Y:S01]  /*1e60*/  FFMA R17, R17, R21, R16 ;  /* 0x0000001511117223 */ /* 0x000fe20000000010 */
[C---:B------:R-:W-:Y:S01]  /*1e70*/  FFMA R62, R19.reuse, R39, R62 ;  /* 0x00000027133e7223 */ /* 0x040fe2000000003e */
[----:B-1----:R-:W-:Y:S01]  /*1e80*/  FFMA R16, R40, R48, R107 ;  /* 0x0000003028107223 */ /* 0x002fe2000000006b */
[----:B------:R-:W-:Y:S01]  /*1e90*/  FFMA R60, R19, R51, R60 ;  /* 0x00000033133c7223 */ /* 0x000fe2000000003c */
[----:B------:R-:W-:Y:S01]  /*1ea0*/  FFMA R92, R18, R22, R17 ;  /* 0x00000016125c7223 */ /* 0x000fe20000000011 */
[C---:B------:R-:W-:Y:S01]  /*1eb0*/  FFMA R18, R40.reuse, R36, R111 ;  /* 0x0000002428127223 */ /* 0x040fe2000000006f */
[----:B------:R-:W-:Y:S01]  /*1ec0*/  FFMA R53, R41, R49, R16 ;  /* 0x0000003129357223 */ /* 0x000fe20000000010 */
[----:B------:R-:W1:Y:S01]  /*1ed0*/  LDS.128 R56, [R15+0x8a0] ;  /* 0x0008a0000f387984 */ /* 0x000e620000000c00 */
[----:B------:R-:W-:Y:S01]  /*1ee0*/  FFMA R92, R19, R23, R92 ;  /* 0x00000017135c7223 */ /* 0x000fe2000000005c */
[C---:B------:R-:W-:Y:S01]  /*1ef0*/  FFMA R19, R41.reuse, R37, R18 ;  /* 0x0000002529137223 */ /* 0x040fe20000000012 */
[C---:B------:R-:W-:Y:S01]  /*1f00*/  FFMA R52, R40.reuse, R44, R52 ;  /* 0x0000002c28347223 */ /* 0x040fe20000000034 */
[----:B------:R-:W-:Y:S01]  /*1f10*/  FFMA R54, R40, R20, R54 ;  /* 0x0000001428367223 */ /* 0x000fe20000000036 */
[C---:B------:R-:W-:Y:S01]  /*1f20*/  FFMA R16, R42.reuse, R50, R53 ;  /* 0x000000322a107223 */ /* 0x040fe20000000035 */
[----:B------:R-:W-:Y:S01]  /*1f30*/  FFMA R18, R42, R38, R19 ;  /* 0x000000262a127223 */ /* 0x000fe20000000013 */
[C---:B------:R-:W-:Y:S01]  /*1f40*/  FFMA R17, R41.reuse, R45, R52 ;  /* 0x0000002d29117223 */ /* 0x040fe20000000034 */
[----:B------:R-:W-:Y:S01]  /*1f50*/  FFMA R41, R41, R21, R54 ;  /* 0x0000001529297223 */ /* 0x000fe20000000036 */
[C---:B------:R-:W-:Y:S01]  /*1f60*/  FFMA R95, R43.reuse, R51, R16 ;  /* 0x000000332b5f7223 */ /* 0x040fe20000000010 */
[----:B------:R-:W-:Y:S01]  /*1f70*/  FFMA R97, R43, R39, R18 ;  /* 0x000000272b617223 */ /* 0x000fe20000000012 */
[C---:B--2---:R-:W-:Y:S01]  /*1f80*/  FFMA R16, R24.reuse, R20, R119 ;  /* 0x0000001418107223 */ /* 0x044fe20000000077 */
[----:B------:R-:W-:Y:S01]  /*1f90*/  FFMA R18, R24, R36, R115 ;  /* 0x0000002418127223 */ /* 0x000fe20000000073 */
[C---:B------:R-:W-:Y:S01]  /*1fa0*/  FFMA R40, R42.reuse, R46, R17 ;  /* 0x0000002e2a287223 */ /* 0x040fe20000000011 */
[----:B------:R-:W-:Y:S01]  /*1fb0*/  FFMA R90, R42, R22, R41 ;  /* 0x000000162a5a7223 */ /* 0x000fe20000000029 */
[C---:B------:R-:W-:Y:S01]  /*1fc0*/  FFMA R41, R25.reuse, R21, R16 ;  /* 0x0000001519297223 */ /* 0x040fe20000000010 */
[----:B------:R-:W-:Y:S01]  /*1fd0*/  FFMA R19, R25, R37, R18 ;  /* 0x0000002519137223 */ /* 0x000fe20000000012 */
[----:B------:R-:W-:Y:S01]  /*1fe0*/  FFMA R99, R43, R47, R40 ;  /* 0x0000002f2b637223 */ /* 0x000fe20000000028 */
[C---:B------:R-:W-:Y:S01]  /*1ff0*/  FFMA R40, R24.reuse, R44, R117 ;  /* 0x0000002c18287223 */ /* 0x040fe20000000075 */
[----:B------:R-:W-:Y:S01]  /*2000*/  FFMA R24, R24, R48, R113 ;  /* 0x0000003018187223 */ /* 0x000fe20000000071 */
[C---:B------:R-:W-:Y:S01]  /*2010*/  FFMA R16, R26.reuse, R22, R41 ;  /* 0x000000161a107223 */ /* 0x040fe20000000029 */
[----:B------:R-:W-:Y:S01]  /*2020*/  FFMA R18, R26, R38, R19 ;  /* 0x000000261a127223 */ /* 0x000fe20000000013 */
[C---:B------:R-:W-:Y:S01]  /*2030*/  FFMA R17, R25.reuse, R45, R40 ;  /* 0x0000002d19117223 */ /* 0x040fe20000000028 */
[----:B------:R-:W2:Y:S01]  /*2040*/  LDS.128 R52, [R15+0x8e0] ;  /* 0x0008e0000f347984 */ /* 0x000ea20000000c00 */
[----:B------:R-:W-:Y:S01]  /*2050*/  FFMA R25, R25, R49, R24 ;  /* 0x0000003119197223 */ /* 0x000fe20000000018 */
[C---:B------:R-:W-:Y:S01]  /*2060*/  FFMA R91, R27.reuse, R39, R18 ;  /* 0x000000271b5b7223 */ /* 0x040fe20000000012 */
[----:B------:R-:W-:Y:S01]  /*2070*/  FFMA R111, R27, R23, R16 ;  /* 0x000000171b6f7223 */ /* 0x000fe20000000010 */
[C---:B---3--:R-:W-:Y:S01]  /*2080*/  FFMA R72, R32.reuse, R20, R72 ;  /* 0x0000001420487223 */ /* 0x048fe20000000048 */
[C---:B------:R-:W-:Y:S01]  /*2090*/  FFMA R18, R32.reuse, R44, R125 ;  /* 0x0000002c20127223 */ /* 0x040fe2000000007d */
[----:B------:R-:W-:Y:S01]  /*20a0*/  FFMA R16, R32, R36, R123 ;  /* 0x0000002420107223 */ /* 0x000fe2000000007b */
[C---:B------:R-:W-:Y:S01]  /*20b0*/  FFMA R24, R26.reuse, R46, R17 ;  /* 0x0000002e1a187223 */ /* 0x040fe20000000011 */
[----:B------:R-:W-:Y:S01]  /*20c0*/  FFMA R26, R26, R50, R25 ;  /* 0x000000321a1a7223 */ /* 0x000fe20000000019 */
[C---:B------:R-:W-:Y:S01]  /*20d0*/  FFMA R25, R33.reuse, R21, R72 ;  /* 0x0000001521197223 */ /* 0x040fe20000000048 */
[C---:B------:R-:W-:Y:S01]  /*20e0*/  FFMA R17, R33.reuse, R45, R18 ;  /* 0x0000002d21117223 */ /* 0x040fe20000000012 */
[----:B------:R-:W-:Y:S01]  /*20f0*/  FFMA R19, R33, R37, R16 ;  /* 0x0000002521137223 */ /* 0x000fe20000000010 */
[----:B------:R-:W-:Y:S01]  /*2100*/  FFMA R32, R32, R48, R121 ;  /* 0x0000003020207223 */ /* 0x000fe20000000079 */
[C---:B----4-:R-:W-:Y:S01]  /*2110*/  FFMA R84, R28.reuse, R20, R84 ;  /* 0x000000141c547223 */ /* 0x050fe20000000054 */
[C---:B------:R-:W-:Y:S01]  /*2120*/  FFMA R74, R28.reuse, R48, R74 ;  /* 0x000000301c4a7223 */ /* 0x040fe2000000004a */
        /* <DEDUP_REMOVED lines=24> */
[----:B------:R-:W-:Y:S01]  /*22b0*/  LDS.128 R72, [R15+0x30] ;  /* 0x000030000f487984 */ /* 0x000fe20000000c00 */
[C---:B-1----:R-:W-:Y:S01]  /*22c0*/  FFMA R30, R56.reuse, R36, R103 ;  /* 0x00000024381e7223 */ /* 0x042fe20000000067 */
[C---:B------:R-:W-:Y:S01]  /*22d0*/  FFMA R28, R56.reuse, R48, R105 ;  /* 0x00000030381c7223 */ /* 0x040fe20000000069 */
[C---:B------:R-:W-:Y:S01]  /*22e0*/  FFMA R113, R31.reuse, R51, R64 ;  /* 0x000000331f717223 */ /* 0x040fe20000000040 */
[----:B------:R-:W1:Y:S01]  /*22f0*/  LDS.128 R32, [R77+0x30] ;  /* 0x000030004d207984 */ /* 0x000e620000000c00 */
[C---:B------:R-:W-:Y:S01]  /*2300*/  FFMA R64, R56.reuse, R44, R101 ;  /* 0x0000002c38407223 */ /* 0x040fe20000000065 */
[----:B------:R-:W-:Y:S01]  /*2310*/  FFMA R115, R31, R39, R66 ;  /* 0x000000271f737223 */ /* 0x000fe20000000042 */
[C---:B------:R-:W-:Y:S01]  /*2320*/  FFMA R101, R57.reuse, R37, R30 ;  /* 0x0000002539657223 */ /* 0x040fe2000000001e */
[----:B------:R-:W3:Y:S01]  /*2330*/  LDS.128 R40, [R77+0x70] ;  /* 0x000070004d287984 */ /* 0x000ee20000000c00 */
[C---:B------:R-:W-:Y:S01]  /*2340*/  FFMA R103, R57.reuse, R49, R28 ;  /* 0x0000003139677223 */ /* 0x040fe2000000001c */
[C---:B------:R-:W-:Y:S01]  /*2350*/  FFMA R65, R57.reuse, R45, R64 ;  /* 0x0000002d39417223 */ /* 0x040fe20000000040 */
[----:B------:R-:W-:Y:S01]  /*2360*/  FFMA R56, R56, R20, R109 ;  /* 0x0000001438387223 */ /* 0x000fe2000000006d */
[----:B------:R-:W4:Y:S01]  /*2370*/  LDS.128 R24, [R77+0xb0] ;  /* 0x0000b0004d187984 */ /* 0x000f220000000c00 */
[C---:B------:R-:W-:Y:S01]  /*2380*/  FFMA R64, R58.reuse, R38, R101 ;  /* 0x000000263a407223 */ /* 0x040fe20000000065 */
[C---:B------:R-:W-:Y:S01]  /*2390*/  FFMA R66, R58.reuse, R46, R65 ;  /* 0x0000002e3a427223 */ /* 0x040fe20000000041 */
[----:B------:R-:W-:Y:S01]  /*23a0*/  FFMA R57, R57, R21, R56 ;  /* 0x0000001539397223 */ /* 0x000fe20000000038 */
[----:B------:R-:W4:Y:S01]  /*23b0*/  LDS.128 R16, [R77+0xf0] ;  /* 0x0000f0004d107984 */ /* 0x000f220000000c00 */
[----:B------:R-:W-:Y:S01]  /*23c0*/  FFMA R56, R58, R50, R103 ;  /* 0x000000323a387223 */ /* 0x000fe20000000067 */
[C---:B------:R-:W-:Y:S01]  /*23d0*/  FFMA R103, R59.reuse, R47, R66 ;  /* 0x0000002f3b677223 */ /* 0x040fe20000000042 */
[----:B------:R-:W-:Y:S01]  /*23e0*/  FFMA R101, R59, R39, R64 ;  /* 0x000000273b657223 */ /* 0x000fe20000000040 */
[----:B------:R-:W4:Y:S01]  /*23f0*/  LDS.128 R28, [R15+0x70] ;  /* 0x000070000f1c7984 */ /* 0x000f220000000c00 */
[C---:B--2---:R-:W-:Y:S01]  /*2400*/  FFMA R20, R52.reuse, R20, R67 ;  /* 0x0000001434147223 */ /* 0x044fe20000000043 */
        /* <DEDUP_REMOVED lines=8> */
[C---:B------:R-:W-:Y:S01]  /*2490*/  FFMA R46, R54.reuse, R46, R45 ;  /* 0x0000002e362e7223 */ /* 0x040fe2000000002d */
[C---:B------:R-:W-:Y:S01]  /*24a0*/  FFMA R50, R54.reuse, R50, R49 ;  /* 0x0000003236327223 */ /* 0x040fe20000000031 */
[----:B------:R-:W-:Y:S01]  /*24b0*/  FFMA R37, R53, R37, R36 ;  /* 0x0000002535257223 */ /* 0x000fe20000000024 */
[C---:B------:R-:W-:Y:S01]  /*24c0*/  FFMA R22, R54.reuse, R22, R21 ;  /* 0x0000001636167223 */ /* 0x040fe20000000015 */
[----:B------:R-:W-:Y:S01]  /*24d0*/  FFMA R49, R55, R47, R46 ;  /* 0x0000002f37317223 */ /* 0x000fe2000000002e */
[C---:B------:R-:W-:Y:S01]  /*24e0*/  FFMA R57, R59.reuse, R51, R56 ;  /* 0x000000333b397223 */ /* 0x040fe20000000038 */
[----:B------:R-:W2:Y:S01]  /*24f0*/  LDS.128 R44, [R15+0xf0] ;  /* 0x0000f0000f2c7984 */ /* 0x000ea20000000c00 */
[-C--:B------:R-:W-:Y:S01]  /*2500*/  FFMA R59, R59, R23.reuse, R58 ;  /* 0x000000173b3b7223 */ /* 0x080fe2000000003a */
[----:B------:R-:W-:Y:S01]  /*2510*/  FFMA R38, R54, R38, R37 ;  /* 0x0000002636267223 */ /* 0x000fe20000000025 */
[C---:B------:R-:W-:Y:S01]  /*2520*/  FFMA R105, R55.reuse, R23, R22 ;  /* 0x0000001737697223 */ /* 0x040fe20000000016 */
[----:B------:R-:W-:-:S02]  /*2530*/  FFMA R51, R55, R51, R50 ;  /* 0x0000003337337223 */ /* 0x000fc40000000032 */
[----:B------:R-:W-:Y:S01]  /*2540*/  FFMA R71, R55, R39, R38 ;  /* 0x0000002737477223 */ /* 0x000fe20000000026 */
[C---:B-1----:R-:W-:Y:S01]  /*2550*/  FFMA R86, R72.reuse, R32, R86 ;  /* 0x0000002048567223 */ /* 0x042fe20000000056 */
[----:B---3--:R-:W-:-:S03]  /*2560*/  FFMA R88, R72, R40, R88 ;  /* 0x0000002848587223 */ /* 0x008fc60000000058 */
[C---:B------:R-:W-:Y:S01]  /*2570*/  FFMA R23, R73.reuse, R33, R86 ;  /* 0x0000002149177223 */ /* 0x040fe20000000056 */
[C---:B----4-:R-:W-:Y:S01]  /*2580*/  FFMA R70, R72.reuse, R24, R70 ;  /* 0x0000001848467223 */ /* 0x050fe20000000046 */
[C---:B------:R-:W-:Y:S01]  /*2590*/  FFMA R21, R73.reuse, R41, R88 ;  /* 0x0000002949157223 */ /* 0x040fe20000000058 */
[----:B------:R-:W-:Y:S02]  /*25a0*/  FFMA R94, R72, R16, R94 ;  /* 0x00000010485e7223 */ /* 0x000fe4000000005e */
        /* <DEDUP_REMOVED lines=18> */
[----:B------:R-:W1:Y:S01]  /*26d0*/  LDS.128 R60, [R15+0x830] ;  /* 0x000830000f3c7984 */ /* 0x000e620000000c00 */
        /* <DEDUP_REMOVED lines=14> */
[----:B------:R-:W2:Y:S01]  /*27c0*/  LDS.128 R28, [R15+0x870] ;  /* 0x000870000f1c7984 */ /* 0x000ea20000000c00 */
        /* <DEDUP_REMOVED lines=18> */
[----:B------:R-:W3:Y:S01]  /*28f0*/  LDS.128 R36, [R15+0x8b0] ;  /* 0x0008b0000f247984 */ /* 0x000ee20000000c00 */
[C---:B------:R-:W-:Y:S01]  /*2900*/  FFMA R52, R46.reuse, R42, R53 ;  /* 0x0000002a2e347223 */ /* 0x040fe20000000035 */
[C---:B------:R-:W-:Y:S01]  /*2910*/  FFMA R44, R46.reuse, R34, R55 ;  /* 0x000000222e2c7223 */ /* 0x040fe20000000037 */
[C---:B------:R-:W-:Y:S01]  /*2920*/  FFMA R50, R46.reuse, R26, R89 ;  /* 0x0000001a2e327223 */ /* 0x040fe20000000059 */
[----:B------:R-:W-:Y:S01]  /*2930*/  FFMA R48, R46, R18, R45 ;  /* 0x000000122e307223 */ /* 0x000fe2000000002d */
[C---:B------:R-:W-:Y:S01]  /*2940*/  FFMA R45, R47.reuse, R43, R52 ;  /* 0x0000002b2f2d7223 */ /* 0x040fe20000000034 */
[C---:B------:R-:W-:Y:S01]  /*2950*/  FFMA R44, R47.reuse, R35, R44 ;  /* 0x000000232f2c7223 */ /* 0x040fe2000000002c */
[C---:B------:R-:W-:Y:S01]  /*2960*/  FFMA R46, R47.reuse, R27, R50 ;  /* 0x0000001b2f2e7223 */ /* 0x040fe20000000032 */
[C---:B-1----:R-:W-:Y:S01]  /*2970*/  FFMA R52, R60.reuse, R40, R69 ;  /* 0x000000283c347223 */ /* 0x042fe20000000045 */
        /* <DEDUP_REMOVED lines=19> */
[----:B------:R-:W1:Y:S01]  /*2ab0*/  LDS.128 R52, [R15+0x8f0] ;  /* 0x0008f0000f347984 */ /* 0x000e620000000c00 */
[C---:B------:R-:W-:Y:S01]  /*2ac0*/  FFMA R50, R28.reuse, R32, R115 ;  /* 0x000000201c327223 */ /* 0x040fe20000000073 */
[----:B------:R-:W-:Y:S01]  /*2ad0*/  FFMA R28, R28, R16, R119 ;  /* 0x000000101c1c7223 */ /* 0x000fe20000000077 */
[C---:B------:R-:W-:Y:S01]  /*2ae0*/  FFMA R87, R29.reuse, R25, R48 ;  /* 0x000000191d577223 */ /* 0x040fe20000000030 */
[C---:B------:R-:W-:Y:S01]  /*2af0*/  FFMA R56, R30.reuse, R42, R69 ;  /* 0x0000002a1e387223 */ /* 0x040fe20000000045 */
[C---:B------:R-:W-:Y:S01]  /*2b00*/  FFMA R85, R29.reuse, R33, R50 ;  /* 0x000000211d557223 */ /* 0x040fe20000000032 */
[----:B------:R-:W-:Y:S01]  /*2b10*/  FFMA R29, R29, R17, R28 ;  /* 0x000000111d1d7223 */ /* 0x000fe2000000001c */
[----:B------:R-:W-:-:S02]  /*2b20*/  FFMA R50, R30, R26, R87 ;  /* 0x0000001a1e327223 */ /* 0x000fc40000000057 */
[C---:B------:R-:W-:Y:S01]  /*2b30*/  FFMA R28, R30.reuse, R34, R85 ;  /* 0x000000221e1c7223 */ /* 0x040fe20000000055 */
[----:B------:R-:W-:Y:S01]  /*2b40*/  FFMA R48, R30, R18, R29 ;  /* 0x000000121e307223 */ /* 0x000fe2000000001d */
[C---:B------:R-:W-:Y:S01]  /*2b50*/  FFMA R30, R31.reuse, R27, R50 ;  /* 0x0000001b1f1e7223 */ /* 0x040fe20000000032 */
[C---:B------:R-:W-:Y:S01]  /*2b60*/  FFMA R29, R31.reuse, R43, R56 ;  /* 0x0000002b1f1d7223 */ /* 0x040fe20000000038 */
[C---:B---3--:R-:W-:Y:S01]  /*2b70*/  FFMA R50, R36.reuse, R24, R57 ;  /* 0x0000001824327223 */ /* 0x048fe20000000039 */
[----:B------:R-:W-:Y:S01]  /*2b80*/  MOV R56, R12 ;  /* 0x0000000c00387202 */ /* 0x000fe20000000f00 */
[C---:B------:R-:W-:Y:S01]  /*2b90*/  FFMA R28, R31.reuse, R35, R28 ;  /* 0x000000231f1c7223 */ /* 0x040fe2000000001c */
[----:B------:R-:W-:Y:S01]  /*2ba0*/  MOV R57, R11 ;  /* 0x0000000b00397202 */ /* 0x000fe20000000f00 */
[----:B------:R-:W-:Y:S06]  /*2bb0*/  BAR.SYNC 0x0 ;  /* 0x0000000000007b1d */ /* 0x000fec0000000000 */
[----:B------:R-:W-:Y:S01]  /*2bc0*/  @!PT LDS RZ, [RZ] ;  /* 0x00000000fffff984 */ /* 0x000fe20000000800 */
[----:B------:R-:W-:Y:S01]  /*2bd0*/  @!PT LDS RZ, [RZ] ;  /* 0x00000000fffff984 */ /* 0x000fe20000000800 */
[----:B------:R-:W-:Y:S01]  /*2be0*/  @!PT LDS RZ, [RZ] ;  /* 0x00000000fffff984 */ /* 0x000fe20000000800 */
[----:B------:R2:W-:Y:S01]  /*2bf0*/  LDGSTS.E.BYPASS.128 [R78], [R56.64], P1 ;  /* 0x00000000384e7fae */ /* 0x0005e20008901c44 */
[----:B------:R-:W-:Y:S01]  /*2c00*/  FFMA R31, R31, R19, R48 ;  /* 0x000000131f1f7223 */ /* 0x000fe20000000030 */
[C---:B------:R-:W-:Y:S01]  /*2c10*/  FFMA R48, R36.reuse, R16, R59 ;  /* 0x0000001024307223 */ /* 0x040fe2000000003b */
[C---:B------:R-:W-:Y:S01]  /*2c20*/  FFMA R58, R36.reuse, R32, R101 ;  /* 0x00000020243a7223 */ /* 0x040fe20000000065 */
[----:B------:R3:W-:Y:S01]  /*2c30*/  LDGSTS.E.BYPASS.128 [R2], [R8.64], P1 ;  /* 0x0000000008027fae */ /* 0x0007e20008901c44 */
[----:B------:R-:W-:Y:S01]  /*2c40*/  FFMA R36, R36, R40, R103 ;  /* 0x0000002824247223 */ /* 0x000fe20000000067 */
[----:B------:R-:W-:Y:S01]  /*2c50*/  IADD3 R12, P4, R12, 0x40, RZ ;  /* 0x000000400c0c7810 */ /* 0x000fe20007f9e0ff */
[C---:B------:R-:W-:Y:S01]  /*2c60*/  FFMA R69, R37.reuse, R33, R58 ;  /* 0x0000002125457223 */ /* 0x040fe2000000003a */
[----:B------:R-:W0:Y:S01]  /*2c70*/  LDGDEPBAR ;  /* 0x00000000000079af */ /* 0x000e220000000000 */
[C---:B------:R-:W-:Y:S01]  /*2c80*/  FFMA R59, R37.reuse, R41, R36 ;  /* 0x00000029253b7223 */ /* 0x040fe20000000024 */
[----:B------:R-:W-:Y:S01]  /*2c90*/  IADD3.X R11, RZ, R11, RZ, P4, !PT ;  /* 0x0000000bff0b7210 */ /* 0x000fe200027fe4ff */
[C---:B------:R-:W-:Y:S01]  /*2ca0*/  FFMA R36, R38.reuse, R34, R69 ;  /* 0x0000002226247223 */ /* 0x040fe20000000045 */
[----:B------:R4:W-:Y:S01]  /*2cb0*/  LDGSTS.E.BYPASS.128 [R78+0x1000], [R6.64], P1 ;  /* 0x01000000064e7fae */ /* 0x0009e20008901c44 */
[C---:B--2---:R-:W-:Y:S01]  /*2cc0*/  FFMA R57, R37.reuse, R25, R50 ;  /* 0x0000001925397223 */ /* 0x044fe20000000032 */
[----:B------:R-:W-:Y:S01]  /*2cd0*/  FFMA R37, R37, R17, R48 ;  /* 0x0000001125257223 */ /* 0x000fe20000000030 */
[----:B------:R-:W-:Y:S01]  /*2ce0*/  FFMA R56, R38, R42, R59 ;  /* 0x0000002a26387223 */ /* 0x000fe2000000003b */
[----:B------:R2:W-:Y:S01]  /*2cf0*/  LDGSTS.E.BYPASS.128 [R2+0x1000], [R4.64], P1 ;  /* 0x0100000004027fae */ /* 0x0005e20008901c44 */
[C---:B-1----:R-:W-:Y:S01]  /*2d00*/  FFMA R40, R52.reuse, R40, R49 ;  /* 0x0000002834287223 */ /* 0x042fe20000000031 */
[C---:B------:R-:W-:Y:S01]  /*2d10*/  FFMA R32, R52.reuse, R32, R71 ;  /* 0x0000002034207223 */ /* 0x040fe20000000047 */
[C---:B------:R-:W-:Y:S01]  /*2d20*/  FFMA R24, R52.reuse, R24, R51 ;  /* 0x0000001834187223 */ /* 0x040fe20000000033 */
[----:B------:R-:W0:Y:S01]  /*2d30*/  LDGDEPBAR ;  /* 0x00000000000079af */ /* 0x000e220000000000 */
        /* <DEDUP_REMOVED lines=11> */
[----:B---3--:R-:W-:Y:S01]  /*2df0*/  IADD3 R8, P3, R8, 0x40, RZ ;  /* 0x0000004008087810 */ /* 0x008fe20007f7e0ff */
[C---:B------:R-:W-:Y:S01]  /*2e00*/  FFMA R37, R39.reuse, R43, R56 ;  /* 0x0000002b27257223 */ /* 0x040fe20000000038 */
[----:B----4-:R-:W-:Y:S01]  /*2e10*/  IADD3 R6, P2, R6, 0x40, RZ ;  /* 0x0000004006067810 */ /* 0x010fe20007f5e0ff */
[C---:B------:R-:W-:Y:S01]  /*2e20*/  FFMA R36, R39.reuse, R35, R36 ;  /* 0x0000002327247223 */ /* 0x040fe20000000024 */
[----:B--2---:R-:W-:Y:S01]  /*2e30*/  IADD3 R4, P1, R4, 0x40, RZ ;  /* 0x0000004004047810 */ /* 0x004fe20007f3e0ff */
[----:B------:R-:W-:Y:S01]  /*2e40*/  FFMA R38, R39, R27, R50 ;  /* 0x0000001b27267223 */ /* 0x000fe20000000032 */
[C---:B------:R-:W-:Y:S01]  /*2e50*/  FFMA R53, R55.reuse, R43, R42 ;  /* 0x0000002b37357223 */ /* 0x040fe2000000002a */
[C---:B------:R-:W-:Y:S01]  /*2e60*/  FFMA R52, R55.reuse, R35, R34 ;  /* 0x0000002337347223 */ /* 0x040fe20000000022 */
[----:B------:R-:W-:Y:S01]  /*2e70*/  FFMA R54, R55, R27, R26 ;  /* 0x0000001b37367223 */ /* 0x000fe2000000001a */
[-C--:B------:R-:W-:Y:S01]  /*2e80*/  FFMA R39, R39, R19.reuse, R48 ;  /* 0x0000001327277223 */ /* 0x080fe20000000030 */
[----:B------:R-:W-:Y:S01]  /*2e90*/  FFMA R55, R55, R19, R18 ;  /* 0x0000001337377223 */ /* 0x000fe20000000012 */
[----:B------:R-:W-:Y:S01]  /*2ea0*/  IADD3.X R9, RZ, R9, RZ, P3, !PT ;  /* 0x00000009ff097210 */ /* 0x000fe20001ffe4ff */
[----:B------:R-:W-:-:S04]  /*2eb0*/  DEPBAR.LE SB0, 0x0 ;  /* 0x000080000000791a */ /* 0x000fc80000000000 */
[----:B------:R-:W-:Y:S02]  /*2ec0*/  IADD3.X R7, RZ, R7, RZ, P2, !PT ;  /* 0x00000007ff077210 */ /* 0x000fe400017fe4ff */
[----:B------:R-:W-:Y:S01]  /*2ed0*/  IADD3.X R5, RZ, R5, RZ, P1, !PT ;  /* 0x00000005ff057210 */ /* 0x000fe20000ffe4ff */
[----:B------:R-:W-:Y:S06]  /*2ee0*/  BAR.SYNC 0x0 ;  /* 0x0000000000007b1d */ /* 0x000fec0000000000 */
[----:B------:R-:W-:Y:S01]  /*2ef0*/  @P0 CALL.REL.NOINC `(.L_x_0) ;  /* 0x0000001000000944 */ /* 0x000fe20003c00000 */
[----:B------:R-:W-:Y:S05]  /*2f00*/  BRA `(.L_x_1) ;  /* 0xffffdb2000007947 */ /* 0x000fea000383ffff */
.L_x_0:
[----:B------:R-:W-:Y:S01]  /*2f10*/  IMAD R9, R81, 0x110, R14 ;  /* 0x0000011051097824 */ /* 0x000fe200078e020e */
[----:B------:R-:W-:-:S04]  /*2f20*/  DEPBAR.LE SB0, 0x0 ;  /* 0x000080000000791a */ /* 0x000fc80000000000 */
[----:B------:R-:W-:Y:S01]  /*2f30*/  SHF.L.U32 R2, R9, 0x2, RZ ;  /* 0x0000000209027819 */ /* 0x000fe200000006ff */
[----:B------:R-:W-:Y:S06]  /*2f40*/  BAR.SYNC 0x0 ;  /* 0x0000000000007b1d */ /* 0x000fec0000000000 */
[----:B------:R-:W-:Y:S01]  /*2f50*/  IMAD R81, R81, -0x330, R2 ;  /* 0xfffffcd051517824 */ /* 0x000fe200078e0202 */
[----:B------:R-:W-:Y:S01]  /*2f60*/  STS.128 [R9.X4], R72 ;  /* 0x0000004809007388 */ /* 0x000fe20000004c00 */
[----:B------:R-:W-:Y:S02]  /*2f70*/  LOP3.LUT R79, R0, 0x3c, R79, 0xf8, !PT ;  /* 0x0000003c004f7812 */ /* 0x000fe400078ef84f */
[----:B------:R-:W-:Y:S01]  /*2f80*/  LOP3.LUT R8, R10, 0x18, RZ, 0xfc, !PT ;  /* 0x000000180a087812 */ /* 0x000fe200078efcff */
[----:B------:R-:W-:Y:S01]  /*2f90*/  STS.128 [R9.X4+0x110], R20 ;  /* 0x0001101409007388 */ /* 0x000fe20000004c00 */
[----:B------:R-:W-:-:S02]  /*2fa0*/  ISETP.GE.AND P0, PT, R79, 0xac, PT ;  /* 0x000000ac4f00780c */ /* 0x000fc40003f06270 */
[C---:B------:R-:W-:Y:S01]  /*2fb0*/  LOP3.LUT R0, R10.reuse, 0x8, RZ, 0xfc, !PT ;  /* 0x000000080a007812 */ /* 0x040fe200078efcff */
[----:B------:R-:W-:Y:S01]  /*2fc0*/  STS.128 [R9.X4+0x220], R64 ;  /* 0x0002204009007388 */ /* 0x000fe20000004c00 */
[CC--:B------:R-:W-:Y:S02]  /*2fd0*/  ISETP.LT.AND P1, PT, R10.reuse, R83.reuse, !P0 ;  /* 0x000000530a00720c */ /* 0x0c0fe40004721270 */
[----:B------:R-:W-:Y:S01]  /*2fe0*/  LOP3.LUT R2, R10, 0x10, RZ, 0xfc, !PT ;  /* 0x000000100a027812 */ /* 0x000fe200078efcff */
[----:B------:R-:W-:Y:S04]  /*2ff0*/  STS.128 [R9.X4+0x330], R44 ;  /* 0x0003302c09007388 */ /* 0x000fe80000004c00 */
[----:B------:R-:W-:Y:S06]  /*3000*/  BAR.SYNC 0x0 ;  /* 0x0000000000007b1d */ /* 0x000fec0000000000 */
[----:B------:R-:W1:Y:S01]  /*3010*/  LDS.128 R40, [R81] ;  /* 0x0000000051287984 */ /* 0x000e620000000c00 */
[----:B------:R-:W-:-:S02]  /*3020*/  ISETP.LT.AND P4, PT, R8, R83, !P0 ;  /* 0x000000530800720c */ /* 0x000fc40004781270 */
[-C--:B------:R-:W-:Y:S01]  /*3030*/  ISETP.LT.AND P6, PT, R0, R83.reuse, !P0 ;  /* 0x000000530000720c */ /* 0x080fe200047c1270 */
[----:B------:R-:W2:Y:S01]  /*3040*/  LDS.128 R48, [R81+0x880] ;  /* 0x0008800051307984 */ /* 0x000ea20000000c00 */
[-C--:B------:R-:W-:Y:S02]  /*3050*/  ISETP.LT.AND P5, PT, R2, R83.reuse, !P0 ;  /* 0x000000530200720c */ /* 0x080fe400047a1270 */
[C---:B------:R-:W-:Y:S01]  /*3060*/  LOP3.LUT R0, R10.reuse, 0x28, RZ, 0xfc, !PT ;  /* 0x000000280a007812 */ /* 0x040fe200078efcff */
[----:B------:R-:W3:Y:S01]  /*3070*/  LDS.128 R12, [R81+0x1100] ;  /* 0x00110000510c7984 */ /* 0x000ee20000000c00 */
[----:B------:R-:W-:Y:S02]  /*3080*/  LOP3.LUT R2, R10, 0x30, RZ, 0xfc, !PT ;  /* 0x000000300a027812 */ /* 0x000fe400078efcff */
[----:B------:R-:W-:Y:S01]  /*3090*/  ISETP.LT.AND P2, PT, R0, R83, !P0 ;  /* 0x000000530000720c */ /* 0x000fe20004741270 */
[----:B------:R-:W4:Y:S04]  /*30a0*/  LDS.128 R4, [R81+0x1980] ;  /* 0x0019800051047984 */ /* 0x000f280000000c00 */
[----:B------:R-:W-:Y:S06]  /*30b0*/  BAR.SYNC 0x0 ;  /* 0x0000000000007b1d */ /* 0x000fec0000000000 */
[----:B------:R-:W-:Y:S04]  /*30c0*/  STS.128 [R9.X4], R60 ;  /* 0x0000003c09007388 */ /* 0x000fe80000004c00 */
[----:B------:R-:W-:Y:S04]  /*30d0*/  STS.128 [R9.X4+0x110], R28 ;  /* 0x0001101c09007388 */ /* 0x000fe80000004c00 */
[----:B------:R-:W-:Y:S04]  /*30e0*/  STS.128 [R9.X4+0x220], R36 ;  /* 0x0002202409007388 */ /* 0x000fe80000004c00 */
[----:B------:R-:W-:Y:S04]  /*30f0*/  STS.128 [R9.X4+0x330], R52 ;  /* 0x0003303409007388 */ /* 0x000fe80000004c00 */
[----:B------:R-:W-:Y:S06]  /*3100*/  BAR.SYNC 0x0 ;  /* 0x0000000000007b1d */ /* 0x000fec0000000000 */
[----:B------:R-:W4:Y:S01]  /*3110*/  LDS.128 R24, [R81] ;  /* 0x0000000051187984 */ /* 0x000f220000000c00 */
[C---:B------:R-:W-:Y:S01]  /*3120*/  LOP3.LUT R28, R10.reuse, 0x20, RZ, 0xfc, !PT ;  /* 0x000000200a1c7812 */ /* 0x040fe200078efcff */
[----:B------:R-:W-:-:S02]  /*3130*/  IMAD R36, R10, 0xac, R79 ;  /* 0x000000ac0a247824 */ /* 0x000fc400078e024f */
[----:B------:R-:W4:Y:S01]  /*3140*/  LDS.128 R20, [R81+0x880] ;  /* 0x0008800051147984 */ /* 0x000f220000000c00 */
[----:B------:R-:W-:Y:S01]  /*3150*/  ISETP.LT.AND P3, PT, R28, R83, !P0 ;  /* 0x000000531c00720c */ /* 0x000fe20004761270 */
[C---:B------:R-:W-:Y:S01]  /*3160*/  IMAD.WIDE R8, R36.reuse, R3, c[0x0][0x170] ;  /* 0x00005c0024087625 */ /* 0x040fe200078e0203 */
[----:B------:R-:W-:Y:S01]  /*3170*/  IADD3 R30, R36, 0x560, RZ ;  /* 0x00000560241e7810 */ /* 0x000fe20007ffe0ff */
[----:B------:R-:W4:Y:S01]  /*3180*/  LDS.128 R16, [R81+0x1100] ;  /* 0x0011000051107984 */ /* 0x000f220000000c00 */
[----:B------:R-:W-:Y:S02]  /*3190*/  LOP3.LUT R28, R10, 0x38, RZ, 0xfc, !PT ;  /* 0x000000380a1c7812 */ /* 0x000fe400078efcff */
[----:B------:R-:W-:Y:S01]  /*31a0*/  IADD3 R0, R36, 0x1580, RZ ;  /* 0x0000158024007810 */ /* 0x000fe20007ffe0ff */
[----:B-1----:R1:W-:Y:S01]  /*31b0*/  @P1 STG.E.128 [R8.64], R40 ;  /* 0x0000002808001986 */ /* 0x0023e2000c101d04 */
[----:B------:R-:W-:Y:S01]  /*31c0*/  ISETP.LT.AND P1, PT, R2, R83, !P0 ;  /* 0x000000530200720c */ /* 0x000fe20004721270 */
[----:B------:R-:W-:Y:S01]  /*31d0*/  IMAD.WIDE R10, R30, R3, c[0x0][0x170] ;  /* 0x00005c001e0a7625 */ /* 0x000fe200078e0203 */
[----:B------:R-:W-:-:S02]  /*31e0*/  ISETP.LT.AND P0, PT, R28, R83, !P0 ;  /* 0x000000531c00720c */ /* 0x000fc40004701270 */
[C---:B------:R-:W-:Y:S02]  /*31f0*/  IADD3 R28, R36.reuse, 0xac0, RZ ;  /* 0x00000ac0241c7810 */ /* 0x040fe40007ffe0ff */
[C---:B------:R-:W-:Y:S01]  /*3200*/  IADD3 R30, R36.reuse, 0x1020, RZ ;  /* 0x00001020241e7810 */ /* 0x040fe20007ffe0ff */
[----:B--2---:R2:W-:Y:S01]  /*3210*/  @P6 STG.E.128 [R10.64], R48 ;  /* 0x000000300a006986 */ /* 0x0045e2000c101d04 */
[----:B------:R-:W-:Y:S01]  /*3220*/  IADD3 R32, R36, 0x1ae0, RZ ;  /* 0x00001ae024207810 */ /* 0x000fe20007ffe0ff */
[----:B------:R-:W-:Y:S01]  /*3230*/  IMAD.WIDE R28, R28, R3, c[0x0][0x170] ;  /* 0x00005c001c1c7625 */ /* 0x000fe200078e0203 */
[----:B------:R-:W-:-:S03]  /*3240*/  IADD3 R34, R36, 0x2040, RZ ;  /* 0x0000204024227810 */ /* 0x000fc60007ffe0ff */
[-C--:B------:R-:W-:Y:S01]  /*3250*/  IMAD.WIDE R30, R30, R3.reuse, c[0x0][0x170] ;  /* 0x00005c001e1e7625 */ /* 0x080fe200078e0203 */
[----:B---3--:R2:W-:Y:S03]  /*3260*/  @P5 STG.E.128 [R28.64], R12 ;  /* 0x0000000c1c005986 */ /* 0x0085e6000c101d04 */
[-C--:B-1----:R-:W-:Y:S01]  /*3270*/  IMAD.WIDE R8, R0, R3.reuse, c[0x0][0x170] ;  /* 0x00005c0000087625 */ /* 0x082fe200078e0203 */
[----:B----4-:R2:W-:Y:S03]  /*3280*/  @P4 STG.E.128 [R30.64], R4 ;  /* 0x000000041e004986 */ /* 0x0105e6000c101d04 */
[----:B------:R-:W-:-:S04]  /*3290*/  IMAD.WIDE R32, R32, R3, c[0x0][0x170] ;  /* 0x00005c0020207625 */ /* 0x000fc800078e0203 */
[----:B------:R-:W-:Y:S01]  /*32a0*/  IMAD.WIDE R34, R34, R3, c[0x0][0x170] ;  /* 0x00005c0022227625 */ /* 0x000fe200078e0203 */
[----:B------:R2:W-:Y:S04]  /*32b0*/  @P3 STG.E.128 [R8.64], R24 ;  /* 0x0000001808003986 */ /* 0x0005e8000c101d04 */
[----:B------:R2:W-:Y:S04]  /*32c0*/  @P2 STG.E.128 [R32.64], R20 ;  /* 0x0000001420002986 */ /* 0x0005e8000c101d04 */
[----:B------:R2:W-:Y:S01]  /*32d0*/  @P1 STG.E.128 [R34.64], R16 ;  /* 0x0000001022001986 */ /* 0x0005e2000c101d04 */
[----:B------:R-:W-:Y:S05]  /*32e0*/  @!P0 EXIT ;  /* 0x000000000000894d */ /* 0x000fea0003800000 */
[----:B------:R-:W1:Y:S01]  /*32f0*/  LDS.128 R80, [R81+0x1980] ;  /* 0x0019800051507984 */ /* 0x000e620000000c00 */
[----:B------:R-:W-:-:S05]  /*3300*/  IADD3 R2, R36, 0x25a0, RZ ;  /* 0x000025a024027810 */ /* 0x000fca0007ffe0ff */
[----:B------:R-:W-:-:S05]  /*3310*/  IMAD.WIDE R2, R2, R3, c[0x0][0x170] ;  /* 0x00005c0002027625 */ /* 0x000fca00078e0203 */
[----:B-1----:R-:W-:Y:S01]  /*3320*/  STG.E.128 [R2.64], R80 ;  /* 0x0000005002007986 */ /* 0x002fe2000c101d04 */
[----:B------:R-:W-:Y:S05]  /*3330*/  EXIT ;  /* 0x000000000000794d */ /* 0x000fea0003800000 */
.L_x_2:
[----:B------:R-:W-:-:S00]  /*3340*/  BRA `(.L_x_2) ;  /* 0xfffffff000007947 */ /* 0x000fc0000383ffff */
[----:B------:R-:W-:-:S00]  /*3350*/  NOP ;  /* 0x0000000000007918 */ /* 0x000fc00000000000 */
        /* <DEDUP_REMOVED lines=10> */
.L_x_3:


//--------------------- .nv.shared.triton_mm      --------------------------
	.section	.nv.shared.triton_mm,"aw",@nobits
	.align	16
